def matmul_kernel(
    a_ptr,
    b_ptr,
    c_ptr,
    M,
    N,
    K,
    stride_am,
    stride_ak,
    stride_bk,
    stride_bn,
    stride_cm,
    stride_cn,
    BLOCK_M: tl.constexpr,
    BLOCK_N: tl.constexpr,
    BLOCK_K: tl.constexpr,
    GROUP_M: tl.constexpr,
):
    pid = tl.program_id(axis=0)
    num_pid_m = tl.cdiv(M, BLOCK_M)
    num_pid_n = tl.cdiv(N, BLOCK_N)
    num_pid_in_group = GROUP_M * num_pid_n
    group_id = pid // num_pid_in_group
    first_pid_m = group_id * GROUP_M
    group_size_m = min(num_pid_m - first_pid_m, GROUP_M)
    pid_m = first_pid_m + ((pid % num_pid_in_group) % group_size_m)
    pid_n = (pid % num_pid_in_group) // group_size_m

    offs_am = (pid_m * BLOCK_M + tl.arange(0, BLOCK_M)) % M
    offs_bn = (pid_n * BLOCK_N + tl.arange(0, BLOCK_N)) % N
    offs_k = tl.arange(0, BLOCK_K)
    a_ptrs = a_ptr + offs_am[:, None] * stride_am + offs_k[None, :] * stride_ak
    b_ptrs = b_ptr + offs_k[:, None] * stride_bk + offs_bn[None, :] * stride_bn

    acc = tl.zeros((BLOCK_M, BLOCK_N), dtype=tl.float32)
    for kk in range(0, tl.cdiv(K, BLOCK_K)):
        a = tl.load(a_ptrs, mask=offs_k[None, :] < K - kk * BLOCK_K, other=0.0)
        b = tl.load(b_ptrs, mask=offs_k[:, None] < K - kk * BLOCK_K, other=0.0)
        acc = tl.dot(a, b, acc)
        a_ptrs += BLOCK_K * stride_ak
        b_ptrs += BLOCK_K * stride_bk

    c = acc.to(c_ptr.dtype.element_ty)
    offs_cm = pid_m * BLOCK_M + tl.arange(0, BLOCK_M)
    offs_cn = pid_n * BLOCK_N + tl.arange(0, BLOCK_N)
    c_ptrs = c_ptr + offs_cm[:, None] * stride_cm + offs_cn[None, :] * stride_cn
    mask = (offs_cm[:, None] < M) & (offs_cn[None, :] < N)
    tl.store(c_ptrs, c, mask=mask)

# config = {"BLOCK_K": 32, "BLOCK_M": 64, "BLOCK_N": 64, "GROUP_M": 8, "arch": "sm_100", "dtype": "fp32", "num_ctas": 1, "num_stages": 4, "num_warps": 4}
# arch = sm_100


// ===== COMPILED SASS (sm_100a) =====

	.target	sm_100a

	.elftype	@"ET_EXEC"


//--------------------- .note.nv.tkinfo           --------------------------
	.section	.note.nv.tkinfo,"",@"SHT_NOTE"
	.sectionflags	@"SHF_NOTE_NV_TKINFO"
	.tkinfo
        /*0018*/ 	.word	0x00000081
        /*0030*/ 	.string	""
        /*0030*/ 	.string	"ptxas-blackwell"
        /*0030*/ 	.string	"Cuda compilation tools, release 12.9, V12.9.86"
        /*0030*/ 	.string	"Build cuda_12.9.r12.9/compiler.36037853_0"
        /*0030*/ 	.string	"-v  -suppress-debug-info  -lineinfo  -arch sm_100a "



//--------------------- .note.nv.cuver            --------------------------
	.section	.note.nv.cuver,"",@"SHT_NOTE"
	.sectionflags	@"SHF_NOTE_NV_CUVER"
        /*0018*/ 	.short	0x0001
        /*001a*/ 	.short	0x0064
        /*001c*/ 	.short	0x0001
        /*001e*/ 	.short	0x0000
        /*0020*/ 	.short	0x0001
        /*0022*/ 	.short	0x0000


//--------------------- .nv.info                  --------------------------
	.section	.nv.info,"",@"SHT_CUDA_INFO"
	.align	4


	//----- nvinfo : EIATTR_REGCOUNT
	.align		4
        /*0000*/ 	.byte	0x04, 0x2f
        /*0002*/ 	.short	(.L_4 - .L_3)
	.align		4
.L_3:
        /*0004*/ 	.word	index@(matmul_kernel)
        /*0008*/ 	.word	0x000000a8


	//----- nvinfo : EIATTR_FRAME_SIZE
	.align		4
.L_4:
        /*000c*/ 	.byte	0x04, 0x11
        /*000e*/ 	.short	(.L_6 - .L_5)
	.align		4
.L_5:
        /*0010*/ 	.word	index@($__internal_2_$__cuda_sm10x_tcgen05_guardrail_trap_unallocated_columns_being_dealloced)
        /*0014*/ 	.word	0x00000000


	//----- nvinfo : EIATTR_FRAME_SIZE
	.align		4
.L_6:
        /*0018*/ 	.byte	0x04, 0x11
        /*001a*/ 	.short	(.L_8 - .L_7)
	.align		4
.L_7:
        /*001c*/ 	.word	index@($__internal_1_$__cuda_sm10x_tcgen05_guardrail_trap_phase_invalid_during_alloc)
        /*0020*/ 	.word	0x00000000


	//----- nvinfo : EIATTR_FRAME_SIZE
	.align		4
.L_8:
        /*0024*/ 	.byte	0x04, 0x11
        /*0026*/ 	.short	(.L_10 - .L_9)
	.align		4
.L_9:
        /*0028*/ 	.word	index@($__internal_0_$__cuda_sm10x_tcgen05_guardrail_trap_col_being_dealloced_not_returned_by_alloc)
        /*002c*/ 	.word	0x00000000


	//----- nvinfo : EIATTR_FRAME_SIZE
	.align		4
.L_10:
        /*0030*/ 	.byte	0x04, 0x11
        /*0032*/ 	.short	(.L_12 - .L_11)
	.align		4
.L_11:
        /*0034*/ 	.word	index@(matmul_kernel)
        /*0038*/ 	.word	0x00000000


	//----- nvinfo : EIATTR_MIN_STACK_SIZE
	.align		4
.L_12:
        /*003c*/ 	.byte	0x04, 0x12
        /*003e*/ 	.short	(.L_14 - .L_13)
	.align		4
.L_13:
        /*0040*/ 	.word	index@(matmul_kernel)
        /*0044*/ 	.word	0x00000000
.L_14:


//--------------------- .nv.info.matmul_kernel    --------------------------
	.section	.nv.info.matmul_kernel,"",@"SHT_CUDA_INFO"
	.sectionflags	@""
	.align	4


	//----- nvinfo : EIATTR_CUDA_API_VERSION
	.align		4
        /*0000*/ 	.byte	0x04, 0x37
        /*0002*/ 	.short	(.L_16 - .L_15)
.L_15:
        /*0004*/ 	.word	0x00000081


	//----- nvinfo : EIATTR_KPARAM_INFO
	.align		4
.L_16:
        /*0008*/ 	.byte	0x04, 0x17
        /*000a*/ 	.short	(.L_18 - .L_17)
.L_17:
        /*000c*/ 	.word	0x00000000
        /*0010*/ 	.short	0x000d
        /*0012*/ 	.short	0x0048
        /*0014*/ 	.byte	0x00, 0xf4, 0x21, 0x00


	//----- nvinfo : EIATTR_KPARAM_INFO
	.align		4
.L_18:
        /*0018*/ 	.byte	0x04, 0x17
        /*001a*/ 	.short	(.L_20 - .L_19)
.L_19:
        /*001c*/ 	.word	0x00000000
        /*0020*/ 	.short	0x000c
        /*0022*/ 	.short	0x0040
        /*0024*/ 	.byte	0x00, 0xf4, 0x21, 0x00


	//----- nvinfo : EIATTR_KPARAM_INFO
	.align		4
.L_20:
        /*0028*/ 	.byte	0x04, 0x17
        /*002a*/ 	.short	(.L_22 - .L_21)
.L_21:
        /*002c*/ 	.word	0x00000000
        /*0030*/ 	.short	0x000b
        /*0032*/ 	.short	0x0038
        /*0034*/ 	.byte	0x00, 0xf0, 0x11, 0x00


	//----- nvinfo : EIATTR_KPARAM_INFO
	.align		4
.L_22:
        /*0038*/ 	.byte	0x04, 0x17
        /*003a*/ 	.short	(.L_24 - .L_23)
.L_23:
        /*003c*/ 	.word	0x00000000
        /*0040*/ 	.short	0x000a
        /*0042*/ 	.short	0x0034
        /*0044*/ 	.byte	0x00, 0xf0, 0x11, 0x00


	//----- nvinfo : EIATTR_KPARAM_INFO
	.align		4
.L_24:
        /*0048*/ 	.byte	0x04, 0x17
        /*004a*/ 	.short	(.L_26 - .L_25)
.L_25:
        /*004c*/ 	.word	0x00000000
        /*0050*/ 	.short	0x0009
        /*0052*/ 	.short	0x0030
        /*0054*/ 	.byte	0x00, 0xf0, 0x11, 0x00


	//----- nvinfo : EIATTR_KPARAM_INFO
	.align		4
.L_26:
        /*0058*/ 	.byte	0x04, 0x17
        /*005a*/ 	.short	(.L_28 - .L_27)
.L_27:
        /*005c*/ 	.word	0x00000000
        /*0060*/ 	.short	0x0008
        /*0062*/ 	.short	0x002c
        /*0064*/ 	.byte	0x00, 0xf0, 0x11, 0x00


	//----- nvinfo : EIATTR_KPARAM_INFO
	.align		4
.L_28:
        /*0068*/ 	.byte	0x04, 0x17
        /*006a*/ 	.short	(.L_30 - .L_29)
.L_29:
        /*006c*/ 	.word	0x00000000
        /*0070*/ 	.short	0x0007
        /*0072*/ 	.short	0x0028
        /*0074*/ 	.byte	0x00, 0xf0, 0x11, 0x00


	//----- nvinfo : EIATTR_KPARAM_INFO
	.align		4
.L_30:
        /*0078*/ 	.byte	0x04, 0x17
        /*007a*/ 	.short	(.L_32 - .L_31)
.L_31:
        /*007c*/ 	.word	0x00000000
        /*0080*/ 	.short	0x0006
        /*0082*/ 	.short	0x0024
        /*0084*/ 	.byte	0x00, 0xf0, 0x11, 0x00


	//----- nvinfo : EIATTR_KPARAM_INFO
	.align		4
.L_32:
        /*0088*/ 	.byte	0x04, 0x17
        /*008a*/ 	.short	(.L_34 - .L_33)
.L_33:
        /*008c*/ 	.word	0x00000000
        /*0090*/ 	.short	0x0005
        /*0092*/ 	.short	0x0020
        /*0094*/ 	.byte	0x00, 0xf0, 0x11, 0x00


	//----- nvinfo : EIATTR_KPARAM_INFO
	.align		4
.L_34:
        /*0098*/ 	.byte	0x04, 0x17
        /*009a*/ 	.short	(.L_36 - .L_35)
.L_35:
        /*009c*/ 	.word	0x00000000
        /*00a0*/ 	.short	0x0004
        /*00a2*/ 	.short	0x001c
        /*00a4*/ 	.byte	0x00, 0xf0, 0x11, 0x00


	//----- nvinfo : EIATTR_KPARAM_INFO
	.align		4
.L_36:
        /*00a8*/ 	.byte	0x04, 0x17
        /*00aa*/ 	.short	(.L_38 - .L_37)
.L_37:
        /*00ac*/ 	.word	0x00000000
        /*00b0*/ 	.short	0x0003
        /*00b2*/ 	.short	0x0018
        /*00b4*/ 	.byte	0x00, 0xf0, 0x11, 0x00


	//----- nvinfo : EIATTR_KPARAM_INFO
	.align		4
.L_38:
        /*00b8*/ 	.byte	0x04, 0x17
        /*00ba*/ 	.short	(.L_40 - .L_39)
.L_39:
        /*00bc*/ 	.word	0x00000000
        /*00c0*/ 	.short	0x0002
        /*00c2*/ 	.short	0x0010
        /*00c4*/ 	.byte	0x00, 0xf4, 0x21, 0x00


	//----- nvinfo : EIATTR_KPARAM_INFO
	.align		4
.L_40:
        /*00c8*/ 	.byte	0x04, 0x17
        /*00ca*/ 	.short	(.L_42 - .L_41)
.L_41:
        /*00cc*/ 	.word	0x00000000
        /*00d0*/ 	.short	0x0001
        /*00d2*/ 	.short	0x0008
        /*00d4*/ 	.byte	0x00, 0xf4, 0x21, 0x00


	//----- nvinfo : EIATTR_KPARAM_INFO
	.align		4
.L_42:
        /*00d8*/ 	.byte	0x04, 0x17
        /*00da*/ 	.short	(.L_44 - .L_43)
.L_43:
        /*00dc*/ 	.word	0x00000000
        /*00e0*/ 	.short	0x0000
        /*00e2*/ 	.short	0x0000
        /*00e4*/ 	.byte	0x00, 0xf4, 0x21, 0x00


	//----- nvinfo : EIATTR_AT_ENTRY_FRAGMENTS
	.align		4
.L_44:
        /*00e8*/ 	.byte	0x04, 0x4f
        /*00ea*/ 	.short	(.L_46 - .L_45)


	//   ....[0]....
.L_45:
        /*00ec*/ 	.word	0x00000004


	//----- nvinfo : EIATTR_RESERVED_SMEM_USED
	.align		4
.L_46:
        /*00f0*/ 	.byte	0x01, 0x41
	.zero		2


	//----- nvinfo : EIATTR_SPARSE_MMA_MASK
	.align		4
        /*00f4*/ 	.byte	0x03, 0x50
        /*00f6*/ 	.short	0x0000


	//----- nvinfo : EIATTR_TCGEN05_1CTA_USED
	.align		4
        /*00f8*/ 	.byte	0x01, 0x51
	.zero		2


	//----- nvinfo : EIATTR_MAXREG_COUNT
	.align		4
        /*00fc*/ 	.byte	0x03, 0x1b
        /*00fe*/ 	.short	0x00ff


	//----- nvinfo : EIATTR_NUM_BARRIERS
	.align		4
        /*0100*/ 	.byte	0x02, 0x4c
        /*0102*/ 	.byte	0x01
	.zero		1


	//----- nvinfo : EIATTR_INT_WARP_WIDE_INSTR_OFFSETS
	.align		4
        /*0104*/ 	.byte	0x04, 0x31
        /*0106*/ 	.short	(.L_48 - .L_47)


	//   ....[0]....
.L_47:
        /*0108*/ 	.word	0x00002080


	//   ....[1]....
        /*010c*/ 	.word	0x000020b0


	//   ....[2]....
        /*0110*/ 	.word	0x000021c0


	//   ....[3]....
        /*0114*/ 	.word	0x000073a0


	//   ....[4]....
        /*0118*/ 	.word	0x000073f0


	//----- nvinfo : EIATTR_COOP_GROUP_MASK_REGIDS
	.align		4
.L_48:
        /*011c*/ 	.byte	0x04, 0x29
        /*011e*/ 	.short	(.L_50 - .L_49)


	//   ....[0]....
.L_49:
        /*0120*/ 	.word	0xffffffff


	//   ....[1]....
        /*0124*/ 	.word	0xffffffff


	//   ....[2]....
        /*0128*/ 	.word	0xffffffff


	//   ....[3]....
        /*012c*/ 	.word	0xffffffff


	//----- nvinfo : EIATTR_COOP_GROUP_INSTR_OFFSETS
	.align		4
.L_50:
        /*0130*/ 	.byte	0x04, 0x28
        /*0132*/ 	.short	(.L_52 - .L_51)


	//   ....[0]....
.L_51:
        /*0134*/ 	.word	0x00000050


	//   ....[1]....
        /*0138*/ 	.word	0x00000310


	//   ....[2]....
        /*013c*/ 	.word	0x00007230


	//   ....[3]....
        /*0140*/ 	.word	0x000074a0


	//----- nvinfo : EIATTR_VRC_CTA_INIT_COUNT
	.align		4
.L_52:
        /*0144*/ 	.byte	0x02, 0x4a
        /*0146*/ 	.byte	0x80
	.zero		1


	//----- nvinfo : EIATTR_MBARRIER_INSTR_OFFSETS
	.align		4
        /*0148*/ 	.byte	0x04, 0x39
        /*014a*/ 	.short	(.L_54 - .L_53)


	//   ....[0]....
.L_53:
        /*014c*/ 	.word	0x00002270
        /*0150*/ 	.word	0x000000ff
        /*0154*/ 	.word	0x00000000
        /*0158*/ 	.short	0x0100
        /*015a*/ 	.byte	0x0c
	.zero		1


	//   ....[1]....
        /*015c*/ 	.word	0x00002290
        /*0160*/ 	.word	0x000000ff
        /*0164*/ 	.word	0x00010008
        /*0168*/ 	.short	0x0100
        /*016a*/ 	.byte	0x0a
	.zero		1


	//   ....[2]....
        /*016c*/ 	.word	0x00005420
        /*0170*/ 	.word	0x000000ff
        /*0174*/ 	.word	0x00000000
        /*0178*/ 	.short	0x010a
        /*017a*/ 	.byte	0x0d
	.zero		1


	//   ....[3]....
        /*017c*/ 	.word	0x00006100
        /*0180*/ 	.word	0x000000ff
        /*0184*/ 	.word	0x00000000
        /*0188*/ 	.short	0x010a
        /*018a*/ 	.byte	0x0c
	.zero		1


	//   ....[4]....
        /*018c*/ 	.word	0x000061f0
        /*0190*/ 	.word	0x000000ff
        /*0194*/ 	.word	0x00010000
        /*0198*/ 	.short	0x0108
        /*019a*/ 	.byte	0x0a
	.zero		1


	//   ....[5]....
        /*019c*/ 	.word	0x00006230
        /*01a0*/ 	.word	0x000000ff
        /*01a4*/ 	.word	0x00010008
        /*01a8*/ 	.short	0x0108
        /*01aa*/ 	.byte	0x0a
	.zero		1


	//   ....[6]....
        /*01ac*/ 	.word	0x000074c0
        /*01b0*/ 	.word	0x000000ff
        /*01b4*/ 	.word	0x00000000
        /*01b8*/ 	.short	0x010a
        /*01ba*/ 	.byte	0x0d
	.zero		1


	//   ....[7]....
        /*01bc*/ 	.word	0x000074f0
        /*01c0*/ 	.word	0x000000ff
        /*01c4*/ 	.word	0x00000000
        /*01c8*/ 	.short	0x010a
        /*01ca*/ 	.byte	0x0c
	.zero		1


	//----- nvinfo : EIATTR_NUM_MBARRIERS
	.align		4
.L_54:
        /*01cc*/ 	.byte	0x03, 0x38
        /*01ce*/ 	.short	0x0002


	//----- nvinfo : EIATTR_EXIT_INSTR_OFFSETS
	.align		4
        /*01d0*/ 	.byte	0x04, 0x1c
        /*01d2*/ 	.short	(.L_56 - .L_55)


	//   ....[0]....
.L_55:
        /*01d4*/ 	.word	0x000074b0


	//----- nvinfo : EIATTR_REQNTID
	.align		4
.L_56:
        /*01d8*/ 	.byte	0x04, 0x10
        /*01da*/ 	.short	(.L_58 - .L_57)
.L_57:
        /*01dc*/ 	.word	0x00000080
        /*01e0*/ 	.word	0x00000001
        /*01e4*/ 	.word	0x00000001


	//----- nvinfo : EIATTR_CRS_STACK_SIZE
	.align		4
.L_58:
        /*01e8*/ 	.byte	0x04, 0x1e
        /*01ea*/ 	.short	(.L_60 - .L_59)
.L_59:
        /*01ec*/ 	.word	0x00000000


	//----- nvinfo : EIATTR_CBANK_PARAM_SIZE
	.align		4
.L_60:
        /*01f0*/ 	.byte	0x03, 0x19
        /*01f2*/ 	.short	0x0050


	//----- nvinfo : EIATTR_PARAM_CBANK
	.align		4
        /*01f4*/ 	.byte	0x04, 0x0a
        /*01f6*/ 	.short	(.L_62 - .L_61)
	.align		4
.L_61:
        /*01f8*/ 	.word	index@(.nv.constant0.matmul_kernel)
        /*01fc*/ 	.short	0x0380
        /*01fe*/ 	.short	0x0050


	//----- nvinfo : EIATTR_SW_WAR
	.align		4
.L_62:
        /*0200*/ 	.byte	0x04, 0x36
        /*0202*/ 	.short	(.L_64 - .L_63)
.L_63:
        /*0204*/ 	.word	0x00000008
.L_64:


//--------------------- .nv.compat                --------------------------
	.section	.nv.compat,"",@"SHT_CUDA_COMPAT_INFO"
	.align	4
        /*0000*/ 	.byte	0x02, 0x02, 0x02, 0x00, 0x02, 0x05, 0x05, 0x00, 0x02, 0x03, 0x00, 0x00, 0x02, 0x06, 0x01, 0x00


//--------------------- .nv.callgraph             --------------------------
	.section	.nv.callgraph,"",@"SHT_CUDA_CALLGRAPH"
	.align	4
	.sectionentsize	8
	.align		4
        /*0000*/ 	.word	0x00000000
	.align		4
        /*0004*/ 	.word	0xffffffff
	.align		4
        /*0008*/ 	.word	0x00000000
	.align		4
        /*000c*/ 	.word	0xfffffffe
	.align		4
        /*0010*/ 	.word	0x00000000
	.align		4
        /*0014*/ 	.word	0xfffffffd
	.align		4
        /*0018*/ 	.word	0x00000000
	.align		4
        /*001c*/ 	.word	0xfffffffc


//--------------------- .text.matmul_kernel       --------------------------
	.section	.text.matmul_kernel,"ax",@progbits
	.align	128
        .global         matmul_kernel
        .type           matmul_kernel,@function
        .size           matmul_kernel,(.L_x_20 - matmul_kernel)
        .other          matmul_kernel,@"STO_CUDA_ENTRY STV_DEFAULT"
matmul_kernel:
.text.matmul_kernel:
[----:B------:R-:W1:Y:S01]  /*0000*/  LDC R1, c[0x0][0x37c] ;  /* 0x0000df00ff017b82 */ /* 0x000e620000000800 */
[----:B------:R-:W2:Y:S02]  /*0010*/  S2R R37, SR_TID.X ;  /* 0x0000000000257919 */ /* 0x000ea40000002100 */
[----:B--2---:R-:W-:-:S13]  /*0020*/  ISETP.GE.U32.AND P1, PT, R37, 0x20, PT ;  /* 0x000000202500780c */ /* 0x004fda0003f26070 */
[----:B------:R-:W-:Y:S05]  /*0030*/  @P1 BRA `(.L_x_0) ;  /* 0x0000000000b81947 */ /* 0x000fea0003800000 */
[----:B------:R-:W2:Y:S01]  /*0040*/  S2UR UR6, SR_CgaCtaId ;  /* 0x00000000000679c3 */ /* 0x000ea20000008800 */
[----:B------:R-:W-:Y:S01]  /*0050*/  NOP ;  /* 0x0000000000007918 */ /* 0x000fe20000000000 */
[----:B------:R-:W-:Y:S02]  /*0060*/  UMOV UR4, 0x40 ;  /* 0x0000004000047882 */ /* 0x000fe40000000000 */
[----:B--2---:R-:W-:-:S09]  /*0070*/  ULEA UR4, UR6, UR4, 0x18 ;  /* 0x0000000406047291 */ /* 0x004fd2000f8ec0ff */
[----:B------:R-:W2:Y:S01]  /*0080*/  LDS.U8 R0, [UR4] ;  /* 0x00000004ff007984 */ /* 0x000ea20008000000 */
[----:B------:R-:W-:Y:S02]  /*0090*/  UMOV UR4, 0x400 ;  /* 0x0000040000047882 */ /* 0x000fe40000000000 */
[----:B------:R-:W-:Y:S01]  /*00a0*/  ULEA UR4, UR6, UR4, 0x18 ;  /* 0x0000000406047291 */ /* 0x000fe2000f8ec0ff */
[----:B--2---:R-:W-:-:S13]  /*00b0*/  ISETP.NE.AND P0, PT, R0, RZ, PT ;  /* 0x000000ff0000720c */ /* 0x004fda0003f05270 */
[----:B------:R-:W-:Y:S05]  /*00c0*/  @P0 BRA `(.L_x_1) ;  /* 0x00000000007c0947 */ /* 0x000fea0003800000 */
[----:B------:R-:W-:-:S13]  /*00d0*/  ELECT P0, URZ, PT ;  /* 0x0000000000ff782f */ /* 0x000fda0003800000 */
[----:B------:R-:W-:Y:S05]  /*00e0*/  @!P0 BRA `(.L_x_2) ;  /* 0x0000000000848947 */ /* 0x000fea0003800000 */
[----:B------:R-:W-:Y:S01]  /*00f0*/  UMOV UR5, 0x2 ;  /* 0x0000000200057882 */ /* 0x000fe20000000000 */
[----:B------:R-:W-:Y:S02]  /*0100*/  IMAD.MOV.U32 R4, RZ, RZ, 0x1 ;  /* 0x00000001ff047424 */ /* 0x000fe400078e00ff */
[----:B------:R-:W-:Y:S02]  /*0110*/  IMAD.MOV.U32 R5, RZ, RZ, 0x3 ;  /* 0x00000003ff057424 */ /* 0x000fe400078e00ff */
[----:B------:R-:W-:Y:S04]  /*0120*/  DEPBAR.LE SB2, 0x36 ;  /* 0x0000ad800000791a */ /* 0x000fe80000000000 */
[----:B------:R-:W2:Y:S02]  /*0130*/  UTCATOMSWS.FIND_AND_SET.ALIGN UP0, UR5, UR5 ;  /* 0x00000005000575e3 */ /* 0x000ea40008000800 */
[----:B--2---:R-:W-:-:S04]  /*0140*/  PLOP3.LUT P0, PT, PT, PT, UP0, 0x80, 0x8 ;  /* 0x000000000008781c */ /* 0x004fc80003f0f008 */
[----:B------:R-:W-:-:S04]  /*0150*/  SEL R0, RZ, 0xffffffff, !P0 ;  /* 0xffffffffff007807 */ /* 0x000fc80004000000 */
[----:B------:R-:W-:Y:S01]  /*0160*/  ISETP.NE.AND P0, PT, R0, RZ, PT ;  /* 0x000000ff0000720c */ /* 0x000fe20003f05270 */
[----:B------:R-:W-:-:S12]  /*0170*/  IMAD.U32 R0, RZ, RZ, UR5 ;  /* 0x00000005ff007e24 */ /* 0x000fd8000f8e00ff */
[----:B------:R-:W-:Y:S05]  /*0180*/  @P0 BRA `(.L_x_3) ;  /* 0x0000000000240947 */ /* 0x000fea0003800000 */
.L_x_4:
[----:B------:R-:W-:Y:S05]  /*0190*/  NANOSLEEP 0x64 ;  /* 0x000000640000795d */ /* 0x000fea0003800000 */
[----:B------:R-:W-:-:S05]  /*01a0*/  UMOV UR5, 0x2 ;  /* 0x0000000200057882 */ /* 0x000fca0000000000 */
[----:B------:R-:W-:Y:S04]  /*01b0*/  DEPBAR.LE SB2, 0x36 ;  /* 0x0000ad800000791a */ /* 0x000fe80000000000 */
[----:B------:R-:W2:Y:S02]  /*01c0*/  UTCATOMSWS.FIND_AND_SET.ALIGN UP0, UR5, UR5 ;  /* 0x00000005000575e3 */ /* 0x000ea40008000800 */
[----:B--2---:R-:W-:-:S04]  /*01d0*/  PLOP3.LUT P0, PT, PT, PT, UP0, 0x80, 0x8 ;  /* 0x000000000008781c */ /* 0x004fc80003f0f008 */
[----:B------:R-:W-:-:S04]  /*01e0*/  SEL R0, RZ, 0xffffffff, !P0 ;  /* 0xffffffffff007807 */ /* 0x000fc80004000000 */
[----:B------:R-:W-:Y:S01]  /*01f0*/  ISETP.NE.AND P0, PT, R0, RZ, PT ;  /* 0x000000ff0000720c */ /* 0x000fe20003f05270 */
[----:B------:R-:W-:-:S12]  /*0200*/  IMAD.U32 R0, RZ, RZ, UR5 ;  /* 0x00000005ff007e24 */ /* 0x000fd8000f8e00ff */
[----:B------:R-:W-:Y:S05]  /*0210*/  @!P0 BRA `(.L_x_4) ;  /* 0xfffffffc00dc8947 */ /* 0x000fea000383ffff */
.L_x_3:
[C---:B------:R-:W-:Y:S01]  /*0220*/  VIADD R3, R0.reuse, 0x10 ;  /* 0x0000001000037836 */ /* 0x040fe20000000000 */
[----:B------:R-:W-:Y:S01]  /*0230*/  UMOV UR5, 0x50 ;  /* 0x0000005000057882 */ /* 0x000fe20000000000 */
[----:B------:R-:W-:Y:S01]  /*0240*/  SHF.L.U32 R2, R5, R0, RZ ;  /* 0x0000000005027219 */ /* 0x000fe200000006ff */
[----:B------:R-:W-:Y:S01]  /*0250*/  ULEA UR5, UR6, UR5, 0x18 ;  /* 0x0000000506057291 */ /* 0x000fe2000f8ec0ff */
[----:B------:R-:W-:Y:S01]  /*0260*/  IMAD.SHL.U32 R0, R0, 0x20, RZ ;  /* 0x0000002000007824 */ /* 0x000fe200078e00ff */
[----:B------:R-:W-:-:S04]  /*0270*/  SHF.L.U32 R3, R4, R3, RZ ;  /* 0x0000000304037219 */ /* 0x000fc800000006ff */
[----:B------:R-:W-:-:S05]  /*0280*/  LOP3.LUT R2, R3, R2, RZ, 0xfc, !PT ;  /* 0x0000000203027212 */ /* 0x000fca00078efcff */
[----:B------:R2:W-:Y:S04]  /*0290*/  ATOMS.OR RZ, [UR5], R2 ;  /* 0x00000002ffff798c */ /* 0x0005e8000b000005 */
[----:B------:R2:W-:Y:S01]  /*02a0*/  STS [UR4], R0 ;  /* 0x00000000ff007988 */ /* 0x0005e20008000804 */
[----:B------:R-:W-:Y:S05]  /*02b0*/  BRA `(.L_x_2) ;  /* 0x0000000000107947 */ /* 0x000fea0003800000 */
.L_x_1:
[----:B------:R-:W-:Y:S01]  /*02c0*/  IMAD.MOV.U32 R0, RZ, RZ, -0x1 ;  /* 0xffffffffff007424 */ /* 0x000fe200078e00ff */
[----:B------:R-:W-:-:S04]  /*02d0*/  MOV R2, 0x300 ;  /* 0x0000030000027802 */ /* 0x000fc80000000f00 */
[----:B------:R2:W-:Y:S03]  /*02e0*/  STS [UR4], R0 ;  /* 0x00000000ff007988 */ /* 0x0005e60008000804 */
[----:B-12---:R-:W-:Y:S05]  /*02f0*/  CALL.REL.NOINC `($__internal_1_$__cuda_sm10x_tcgen05_guardrail_trap_phase_invalid_during_alloc) ;  /* 0x0000007000947944 */ /* 0x006fea0003c00000 */
.L_x_2:
[----:B------:R-:W-:Y:S05]  /*0300*/  WARPSYNC.ALL ;  /* 0x0000000000007948 */ /* 0x000fea0003800000 */
[----:B------:R-:W-:Y:S01]  /*0310*/  NOP ;  /* 0x0000000000007918 */ /* 0x000fe20000000000 */
.L_x_0:
[----:B------:R-:W3:Y:S01]  /*0320*/  LDC.64 R24, c[0x0][0x398] ;  /* 0x0000e600ff187b82 */ /* 0x000ee20000000a00 */
[----:B------:R-:W4:Y:S01]  /*0330*/  S2R R5, SR_CTAID.X ;  /* 0x0000000000057919 */ /* 0x000f220000002500 */
[----:B------:R-:W-:Y:S01]  /*0340*/  UMOV UR10, 0x400 ;  /* 0x00000400000a7882 */ /* 0x000fe20000000000 */
[----:B------:R-:W5:Y:S01]  /*0350*/  LDCU UR4, c[0x0][0x3a4] ;  /* 0x00007480ff0477ac */ /* 0x000f620008000800 */
[----:B------:R-:W-:Y:S01]  /*0360*/  LOP3.LUT R71, R37, 0x40, RZ, 0xc0, !PT ;  /* 0x0000004025477812 */ /* 0x000fe200078ec0ff */
[----:B------:R-:W2:Y:S03]  /*0370*/  LDCU.128 UR16, c[0x0][0x380] ;  /* 0x00007000ff1077ac */ /* 0x000ea60008000c00 */
[----:B------:R-:W1:Y:S01]  /*0380*/  S2UR UR5, SR_CgaCtaId ;  /* 0x00000000000579c3 */ /* 0x000e620000008800 */
[----:B------:R-:W1:Y:S01]  /*0390*/  LDCU UR6, c[0x0][0x3b0] ;  /* 0x00007600ff0677ac */ /* 0x000e620008000800 */
[----:B------:R-:W1:Y:S06]  /*03a0*/  LDCU.64 UR20, c[0x0][0x358] ;  /* 0x00006b00ff1477ac */ /* 0x000e6c0008000a00 */
[----:B------:R-:W2:Y:S01]  /*03b0*/  LDC.64 R78, c[0x0][0x3a8] ;  /* 0x0000ea00ff4e7b82 */ /* 0x000ea20000000a00 */
[----:B------:R-:W-:Y:S01]  /*03c0*/  UMOV UR7, 0x1 ;  /* 0x0000000100077882 */ /* 0x000fe20000000000 */
[----:B--23--:R-:W-:Y:S01]  /*03d0*/  VIADD R0, R25, 0x3f ;  /* 0x0000003f19007836 */ /* 0x00cfe20000000000 */
[----:B------:R-:W-:-:S02]  /*03e0*/  IABS R15, R24 ;  /* 0x00000018000f7213 */ /* 0x000fc40000000000 */
[----:B------:R-:W-:Y:S02]  /*03f0*/  IABS R32, R25 ;  /* 0x0000001900207213 */ /* 0x000fe40000000000 */
[----:B------:R-:W-:Y:S01]  /*0400*/  SHF.R.S32.HI R3, RZ, 0x1f, R0 ;  /* 0x0000001fff037819 */ /* 0x000fe20000011400 */
[----:B-1----:R-:W-:-:S03]  /*0410*/  ULEA UR10, UR5, UR10, 0x18 ;  /* 0x0000000a050a7291 */ /* 0x002fc6000f8ec0ff */
[----:B------:R-:W-:Y:S02]  /*0420*/  LEA.HI R3, R3, R0, RZ, 0x6 ;  /* 0x0000000003037211 */ /* 0x000fe400078f30ff */
[----:B----4-:R-:W-:Y:S02]  /*0430*/  IABS R8, R5 ;  /* 0x0000000500087213 */ /* 0x010fe40000000000 */
[----:B------:R-:W-:-:S05]  /*0440*/  SHF.R.S32.HI R3, RZ, 0x6, R3 ;  /* 0x00000006ff037819 */ /* 0x000fca0000011403 */
[----:B------:R-:W-:-:S05]  /*0450*/  IMAD.SHL.U32 R4, R3, 0x8, RZ ;  /* 0x0000000803047824 */ /* 0x000fca00078e00ff */
[-C--:B------:R-:W-:Y:S02]  /*0460*/  IABS R7, R4.reuse ;  /* 0x0000000400077213 */ /* 0x080fe40000000000 */
[----:B------:R-:W-:Y:S02]  /*0470*/  IABS R10, R4 ;  /* 0x00000004000a7213 */ /* 0x000fe40000000000 */
[----:B------:R-:W1:Y:S08]  /*0480*/  I2F.RP R0, R7 ;  /* 0x0000000700007306 */ /* 0x000e700000209400 */
[----:B-1----:R-:W1:Y:S02]  /*0490*/  MUFU.RCP R0, R0 ;  /* 0x0000000000007308 */ /* 0x002e640000001000 */
[----:B-1----:R-:W-:-:S02]  /*04a0*/  VIADD R2, R0, 0xffffffe ;  /* 0x0ffffffe00027836 */ /* 0x002fc40000000000 */
[----:B------:R-:W-:-:S04]  /*04b0*/  IMAD.MOV R0, RZ, RZ, -R10 ;  /* 0x000000ffff007224 */ /* 0x000fc800078e0a0a */
[----:B------:R1:W2:Y:S02]  /*04c0*/  F2I.FTZ.U32.TRUNC.NTZ R3, R2 ;  /* 0x0000000200037305 */ /* 0x0002a4000021f000 */
[----:B-1----:R-:W-:Y:S02]  /*04d0*/  IMAD.MOV.U32 R2, RZ, RZ, RZ ;  /* 0x000000ffff027224 */ /* 0x002fe400078e00ff */
[----:B--2---:R-:W-:-:S04]  /*04e0*/  IMAD.MOV R6, RZ, RZ, -R3 ;  /* 0x000000ffff067224 */ /* 0x004fc800078e0a03 */
[----:B------:R-:W-:Y:S02]  /*04f0*/  IMAD R9, R6, R7, RZ ;  /* 0x0000000706097224 */ /* 0x000fe400078e02ff */
[----:B------:R-:W-:Y:S02]  /*0500*/  IMAD.MOV.U32 R6, RZ, RZ, R8 ;  /* 0x000000ffff067224 */ /* 0x000fe400078e0008 */
[----:B------:R-:W-:-:S06]  /*0510*/  IMAD.HI.U32 R3, R3, R9, R2 ;  /* 0x0000000903037227 */ /* 0x000fcc00078e0002 */
[----:B------:R-:W-:-:S04]  /*0520*/  IMAD.HI.U32 R3, R3, R6, RZ ;  /* 0x0000000603037227 */ /* 0x000fc800078e00ff */
[----:B------:R-:W-:Y:S01]  /*0530*/  IMAD R0, R3, R0, R6 ;  /* 0x0000000003007224 */ /* 0x000fe200078e0206 */
[----:B------:R-:W-:Y:S04]  /*0540*/  BAR.SYNC.DEFER_BLOCKING 0x0 ;  /* 0x0000000000007b1d */ /* 0x000fe80000010000 */
[----:B------:R-:W-:-:S13]  /*0550*/  ISETP.GT.U32.AND P2, PT, R7, R0, PT ;  /* 0x000000000700720c */ /* 0x000fda0003f44070 */
[----:B------:R-:W-:Y:S02]  /*0560*/  @!P2 IMAD.IADD R0, R0, 0x1, -R7 ;  /* 0x000000010000a824 */ /* 0x000fe400078e0a07 */
[----:B------:R-:W-:Y:S01]  /*0570*/  @!P2 VIADD R3, R3, 0x1 ;  /* 0x000000010303a836 */ /* 0x000fe20000000000 */
[----:B------:R-:W-:Y:S02]  /*0580*/  ISETP.NE.AND P2, PT, R4, RZ, PT ;  /* 0x000000ff0400720c */ /* 0x000fe40003f45270 */
[----:B------:R-:W-:Y:S02]  /*0590*/  ISETP.GE.U32.AND P0, PT, R0, R7, PT ;  /* 0x000000070000720c */ /* 0x000fe40003f06070 */
[----:B------:R-:W-:-:S04]  /*05a0*/  LOP3.LUT R0, R5, R4, RZ, 0x3c, !PT ;  /* 0x0000000405007212 */ /* 0x000fc800078e3cff */
[----:B------:R-:W-:Y:S01]  /*05b0*/  ISETP.GE.AND P3, PT, R0, RZ, PT ;  /* 0x000000ff0000720c */ /* 0x000fe20003f66270 */
[----:B------:R-:W-:-:S06]  /*05c0*/  VIADD R0, R24, 0x3f ;  /* 0x0000003f18007836 */ /* 0x000fcc0000000000 */
[----:B------:R-:W-:-:S04]  /*05d0*/  @P0 VIADD R3, R3, 0x1 ;  /* 0x0000000103030836 */ /* 0x000fc80000000000 */
[----:B------:R-:W-:Y:S01]  /*05e0*/  IMAD.MOV.U32 R2, RZ, RZ, R3 ;  /* 0x000000ffff027224 */ /* 0x000fe200078e0003 */
[----:B------:R-:W-:-:S03]  /*05f0*/  SHF.R.S32.HI R3, RZ, 0x1f, R0 ;  /* 0x0000001fff037819 */ /* 0x000fc60000011400 */
[----:B------:R-:W-:Y:S01]  /*0600*/  @!P3 IMAD.MOV R2, RZ, RZ, -R2 ;  /* 0x000000ffff02b224 */ /* 0x000fe200078e0a02 */
[----:B------:R-:W-:Y:S02]  /*0610*/  @!P2 LOP3.LUT R2, RZ, R4, RZ, 0x33, !PT ;  /* 0x00000004ff02a212 */ /* 0x000fe400078e33ff */
[----:B------:R-:W-:-:S03]  /*0620*/  LEA.HI R3, R3, R0, RZ, 0x6 ;  /* 0x0000000003037211 */ /* 0x000fc600078f30ff */
[----:B------:R-:W-:Y:S02]  /*0630*/  IMAD.SHL.U32 R6, R2, 0x8, RZ ;  /* 0x0000000802067824 */ /* 0x000fe400078e00ff */
[----:B------:R-:W-:-:S03]  /*0640*/  IMAD.MOV R2, RZ, RZ, -R2 ;  /* 0x000000ffff027224 */ /* 0x000fc600078e0a02 */
[----:B------:R-:W-:Y:S01]  /*0650*/  LEA.HI.SX32 R3, R3, -R6, 0x1a ;  /* 0x8000000603037211 */ /* 0x000fe200078fd2ff */
[----:B------:R-:W-:-:S03]  /*0660*/  IMAD R8, R4, R2, R5 ;  /* 0x0000000204087224 */ /* 0x000fc600078e0205 */
[----:B------:R-:W-:-:S04]  /*0670*/  VIMNMX R11, PT, PT, R3, 0x8, PT ;  /* 0x00000008030b7848 */ /* 0x000fc80003fe0100 */
[-C--:B------:R-:W-:Y:S02]  /*0680*/  IABS R7, R11.reuse ;  /* 0x0000000b00077213 */ /* 0x080fe40000000000 */
[----:B------:R-:W-:Y:S02]  /*0690*/  IABS R4, R11 ;  /* 0x0000000b00047213 */ /* 0x000fe40000000000 */
[----:B------:R-:W1:Y:S08]  /*06a0*/  I2F.RP R0, R7 ;  /* 0x0000000700007306 */ /* 0x000e700000209400 */
[----:B-1----:R-:W1:Y:S02]  /*06b0*/  MUFU.RCP R0, R0 ;  /* 0x0000000000007308 */ /* 0x002e640000001000 */
[----:B-1----:R-:W-:-:S02]  /*06c0*/  VIADD R3, R0, 0xffffffe ;  /* 0x0ffffffe00037836 */ /* 0x002fc40000000000 */
[----:B------:R-:W-:-:S04]  /*06d0*/  IMAD.MOV R0, RZ, RZ, -R4 ;  /* 0x000000ffff007224 */ /* 0x000fc800078e0a04 */
[----:B------:R-:W1:Y:S08]  /*06e0*/  I2F.RP R4, R15 ;  /* 0x0000000f00047306 */ /* 0x000e700000209400 */
[----:B------:R-:W2:Y:S08]  /*06f0*/  F2I.FTZ.U32.TRUNC.NTZ R3, R3 ;  /* 0x0000000300037305 */ /* 0x000eb0000021f000 */
[----:B-1----:R-:W1:Y:S01]  /*0700*/  MUFU.RCP R4, R4 ;  /* 0x0000000400047308 */ /* 0x002e620000001000 */
[----:B--2---:R-:W-:-:S04]  /*0710*/  IMAD.MOV R9, RZ, RZ, -R3 ;  /* 0x000000ffff097224 */ /* 0x004fc800078e0a03 */
[----:B------:R-:W-:Y:S01]  /*0720*/  IMAD.MOV.U32 R2, RZ, RZ, R9 ;  /* 0x000000ffff027224 */ /* 0x000fe200078e0009 */
[----:B------:R-:W-:-:S03]  /*0730*/  IABS R9, R8 ;  /* 0x0000000800097213 */ /* 0x000fc60000000000 */
[----:B------:R-:W-:Y:S02]  /*0740*/  IMAD R5, R2, R7, RZ ;  /* 0x0000000702057224 */ /* 0x000fe400078e02ff */
[----:B------:R-:W-:-:S04]  /*0750*/  IMAD.MOV.U32 R2, RZ, RZ, RZ ;  /* 0x000000ffff027224 */ /* 0x000fc800078e00ff */
[----:B------:R-:W-:Y:S02]  /*0760*/  IMAD.HI.U32 R2, R3, R5, R2 ;  /* 0x0000000503027227 */ /* 0x000fe400078e0002 */
[----:B------:R-:W2:Y:S02]  /*0770*/  I2F.RP R5, R32 ;  /* 0x0000002000057306 */ /* 0x000ea40000209400 */
[----:B-1----:R-:W-:Y:S02]  /*0780*/  VIADD R3, R4, 0xffffffe ;  /* 0x0ffffffe04037836 */ /* 0x002fe40000000000 */
[----:B------:R-:W-:-:S04]  /*0790*/  IMAD.HI.U32 R2, R2, R9, RZ ;  /* 0x0000000902027227 */ /* 0x000fc800078e00ff */
[----:B------:R-:W-:Y:S01]  /*07a0*/  IMAD R0, R2, R0, R9 ;  /* 0x0000000002007224 */ /* 0x000fe200078e0209 */
[----:B------:R-:W1:Y:S01]  /*07b0*/  F2I.FTZ.U32.TRUNC.NTZ R3, R3 ;  /* 0x0000000300037305 */ /* 0x000e62000021f000 */
[----:B------:R-:W-:-:S03]  /*07c0*/  SHF.R.U32.HI R9, RZ, 0x5, R37 ;  /* 0x00000005ff097819 */ /* 0x000fc60000011625 */
[----:B------:R-:W-:Y:S02]  /*07d0*/  ISETP.GT.U32.AND P2, PT, R7, R0, PT ;  /* 0x000000000700720c */ /* 0x000fe40003f44070 */
[----:B------:R-:W-:Y:S02]  /*07e0*/  SGXT.U32 R9, R9, 0x2 ;  /* 0x000000020909781a */ /* 0x000fe40000000000 */
[----:B--2---:R-:W2:Y:S09]  /*07f0*/  MUFU.RCP R5, R5 ;  /* 0x0000000500057308 */ /* 0x004eb20000001000 */
[----:B------:R-:W-:-:S02]  /*0800*/  @!P2 IMAD.IADD R0, R0, 0x1, -R7 ;  /* 0x000000010000a824 */ /* 0x000fc400078e0a07 */
[----:B------:R-:W-:Y:S01]  /*0810*/  @!P2 VIADD R2, R2, 0x1 ;  /* 0x000000010202a836 */ /* 0x000fe20000000000 */
[----:B------:R-:W-:Y:S02]  /*0820*/  ISETP.NE.AND P2, PT, R11, RZ, PT ;  /* 0x000000ff0b00720c */ /* 0x000fe40003f45270 */
[----:B------:R-:W-:Y:S01]  /*0830*/  ISETP.GE.U32.AND P0, PT, R0, R7, PT ;  /* 0x000000070000720c */ /* 0x000fe20003f06070 */
[----:B-1----:R-:W-:Y:S01]  /*0840*/  IMAD.MOV R7, RZ, RZ, -R3 ;  /* 0x000000ffff077224 */ /* 0x002fe200078e0a03 */
[----:B------:R-:W-:Y:S01]  /*0850*/  LOP3.LUT R0, R8, R11, RZ, 0x3c, !PT ;  /* 0x0000000b08007212 */ /* 0x000fe200078e3cff */
[----:B--2---:R-:W-:-:S03]  /*0860*/  VIADD R4, R5, 0xffffffe ;  /* 0x0ffffffe05047836 */ /* 0x004fc60000000000 */
[----:B------:R-:W-:Y:S01]  /*0870*/  ISETP.GE.AND P3, PT, R0, RZ, PT ;  /* 0x000000ff0000720c */ /* 0x000fe20003f66270 */
[----:B------:R1:W2:Y:S06]  /*0880*/  F2I.FTZ.U32.TRUNC.NTZ R5, R4 ;  /* 0x0000000400057305 */ /* 0x0002ac000021f000 */
[----:B------:R-:W-:Y:S02]  /*0890*/  @P0 VIADD R2, R2, 0x1 ;  /* 0x0000000102020836 */ /* 0x000fe40000000000 */
[----:B-1----:R-:W-:Y:S02]  /*08a0*/  IMAD.MOV.U32 R4, RZ, RZ, RZ ;  /* 0x000000ffff047224 */ /* 0x002fe400078e00ff */
[----:B------:R-:W-:Y:S01]  /*08b0*/  IMAD.MOV.U32 R36, RZ, RZ, R2 ;  /* 0x000000ffff247224 */ /* 0x000fe200078e0002 */
[----:B------:R-:W-:-:S03]  /*08c0*/  SHF.R.U32.HI R2, RZ, 0x5, R37 ;  /* 0x00000005ff027819 */ /* 0x000fc60000011625 */
[----:B------:R-:W-:Y:S01]  /*08d0*/  @!P3 IMAD.MOV R36, RZ, RZ, -R36 ;  /* 0x000000ffff24b224 */ /* 0x000fe200078e0a24 */
[----:B------:R-:W-:Y:S01]  /*08e0*/  @!P2 LOP3.LUT R36, RZ, R11, RZ, 0x33, !PT ;  /* 0x0000000bff24a212 */ /* 0x000fe200078e33ff */
[----:B--2---:R-:W-:Y:S01]  /*08f0*/  IMAD.MOV R13, RZ, RZ, -R5 ;  /* 0x000000ffff0d7224 */ /* 0x004fe200078e0a05 */
[----:B------:R-:W-:Y:S01]  /*0900*/  R2UR UR8, R2 ;  /* 0x00000000020872ca */ /* 0x000fe200000e0000 */
[----:B------:R-:W-:Y:S02]  /*0910*/  IMAD.SHL.U32 R2, R37, 0x10, RZ ;  /* 0x0000001025027824 */ /* 0x000fe400078e00ff */
[----:B------:R-:W-:Y:S02]  /*0920*/  IMAD.MOV R0, RZ, RZ, -R36 ;  /* 0x000000ffff007224 */ /* 0x000fe400078e0a24 */
[----:B------:R-:W-:Y:S01]  /*0930*/  IMAD.SHL.U32 R36, R36, 0x40, RZ ;  /* 0x0000004024247824 */ /* 0x000fe200078e00ff */
[----:B------:R-:W-:Y:S01]  /*0940*/  LOP3.LUT R14, R2, 0x70, RZ, 0xc0, !PT ;  /* 0x00000070020e7812 */ /* 0x000fe200078ec0ff */
[----:B------:R-:W-:-:S02]  /*0950*/  IMAD R0, R11, R0, R8 ;  /* 0x000000000b007224 */ /* 0x000fc400078e0208 */
[----:B------:R-:W-:Y:S01]  /*0960*/  IMAD.MOV.U32 R8, RZ, RZ, R7 ;  /* 0x000000ffff087224 */ /* 0x000fe200078e0007 */
[----:B------:R-:W-:Y:S01]  /*0970*/  LOP3.LUT R7, R37, 0x3f, RZ, 0xc0, !PT ;  /* 0x0000003f25077812 */ /* 0x000fe200078ec0ff */
[----:B------:R-:W-:Y:S01]  /*0980*/  IMAD.MOV.U32 R2, RZ, RZ, RZ ;  /* 0x000000ffff027224 */ /* 0x000fe200078e00ff */
[----:B------:R-:W-:Y:S01]  /*0990*/  LOP3.LUT R9, R36, R9, RZ, 0xfc, !PT ;  /* 0x0000000924097212 */ /* 0x000fe200078efcff */
[----:B------:R-:W-:Y:S02]  /*09a0*/  IMAD R11, R8, R15, RZ ;  /* 0x0000000f080b7224 */ /* 0x000fe400078e02ff */
[----:B------:R-:W-:Y:S01]  /*09b0*/  IMAD.IADD R0, R6, 0x1, R0 ;  /* 0x0000000106007824 */ /* 0x000fe200078e0200 */
[----:B------:R-:W-:Y:S01]  /*09c0*/  LOP3.LUT R6, R9, 0x8, RZ, 0xfc, !PT ;  /* 0x0000000809067812 */ /* 0x000fe200078efcff */
[----:B------:R-:W-:Y:S01]  /*09d0*/  IMAD.HI.U32 R3, R3, R11, R2 ;  /* 0x0000000b03037227 */ /* 0x000fe200078e0002 */
[----:B------:R-:W-:Y:S02]  /*09e0*/  LOP3.LUT R23, R9, 0x3c, RZ, 0xfc, !PT ;  /* 0x0000003c09177812 */ /* 0x000fe400078efcff */
[----:B------:R-:W-:Y:S01]  /*09f0*/  ISETP.GE.AND P2, PT, R6, RZ, PT ;  /* 0x000000ff0600720c */ /* 0x000fe20003f46270 */
[----:B------:R-:W-:Y:S01]  /*0a00*/  IMAD R11, R13, R32, RZ ;  /* 0x000000200d0b7224 */ /* 0x000fe200078e02ff */
[----:B------:R-:W-:Y:S01]  /*0a10*/  IABS R13, R6 ;  /* 0x00000006000d7213 */ /* 0x000fe20000000000 */
[----:B------:R-:W-:Y:S01]  /*0a20*/  IMAD R2, R0, 0x40, R7 ;  /* 0x0000004000027824 */ /* 0x000fe200078e0207 */
[----:B------:R-:W-:Y:S01]  /*0a30*/  LOP3.LUT R0, R9, 0x4, RZ, 0xfc, !PT ;  /* 0x0000000409007812 */ /* 0x000fe200078efcff */
[----:B------:R-:W-:Y:S01]  /*0a40*/  IMAD R14, R7, 0x80, R14 ;  /* 0x00000080070e7824 */ /* 0x000fe200078e020e */
[----:B------:R-:W-:Y:S01]  /*0a50*/  IABS R7, R9 ;  /* 0x0000000900077213 */ /* 0x000fe20000000000 */
[----:B------:R-:W-:Y:S01]  /*0a60*/  IMAD.HI.U32 R4, R5, R11, R4 ;  /* 0x0000000b05047227 */ /* 0x000fe200078e0004 */
[----:B------:R-:W-:-:S02]  /*0a70*/  IABS R8, R2 ;  /* 0x0000000200087213 */ /* 0x000fc40000000000 */
[----:B------:R-:W-:Y:S02]  /*0a80*/  IABS R11, R0 ;  /* 0x00000000000b7213 */ /* 0x000fe40000000000 */
[----:B------:R-:W-:Y:S01]  /*0a90*/  ISETP.GE.AND P0, PT, R0, RZ, PT ;  /* 0x000000ff0000720c */ /* 0x000fe20003f06270 */
[----:B------:R-:W-:Y:S01]  /*0aa0*/  IMAD.HI.U32 R0, R4, R7, RZ ;  /* 0x0000000704007227 */ /* 0x000fe200078e00ff */
[----:B------:R-:W-:Y:S02]  /*0ab0*/  IABS R19, R23 ;  /* 0x0000001700137213 */ /* 0x000fe40000000000 */
[----:B------:R-:W-:Y:S01]  /*0ac0*/  LOP3.LUT R16, R9, 0xc, RZ, 0xfc, !PT ;  /* 0x0000000c09107812 */ /* 0x000fe200078efcff */
[----:B------:R-:W-:Y:S01]  /*0ad0*/  IMAD.HI.U32 R3, R3, R8, RZ ;  /* 0x0000000803037227 */ /* 0x000fe200078e00ff */
[C---:B------:R-:W-:Y:S02]  /*0ae0*/  LOP3.LUT R20, R9.reuse, 0x10, RZ, 0xfc, !PT ;  /* 0x0000001009147812 */ /* 0x040fe400078efcff */
[C---:B------:R-:W-:Y:S01]  /*0af0*/  LOP3.LUT R22, R9.reuse, 0x14, RZ, 0xfc, !PT ;  /* 0x0000001409167812 */ /* 0x040fe200078efcff */
[----:B------:R-:W-:Y:S01]  /*0b00*/  IMAD.MOV R10, RZ, RZ, -R0 ;  /* 0x000000ffff0a7224 */ /* 0x000fe200078e0a00 */
[C---:B------:R-:W-:Y:S01]  /*0b10*/  LOP3.LUT R26, R9.reuse, 0x18, RZ, 0xfc, !PT ;  /* 0x00000018091a7812 */ /* 0x040fe200078efcff */
[----:B------:R-:W-:Y:S01]  /*0b20*/  IMAD.MOV R0, RZ, RZ, -R3 ;  /* 0x000000ffff007224 */ /* 0x000fe200078e0a03 */
[----:B------:R-:W-:Y:S01]  /*0b30*/  IABS R17, R22 ;  /* 0x0000001600117213 */ /* 0x000fe20000000000 */
[----:B------:R-:W-:Y:S01]  /*0b40*/  IMAD R3, R32, R10, R7 ;  /* 0x0000000a20037224 */ /* 0x000fe200078e0207 */
[----:B------:R-:W-:Y:S01]  /*0b50*/  LOP3.LUT R33, R9, 0x1c, RZ, 0xfc, !PT ;  /* 0x0000001c09217812 */ /* 0x000fe200078efcff */
[----:B------:R-:W-:Y:S01]  /*0b60*/  IMAD R0, R15, R0, R8 ;  /* 0x000000000f007224 */ /* 0x000fe200078e0208 */
[----:B------:R-:W-:Y:S01]  /*0b70*/  LOP3.LUT R34, R9, 0x20, RZ, 0xfc, !PT ;  /* 0x0000002009227812 */ /* 0x000fe200078efcff */
[----:B------:R-:W-:Y:S01]  /*0b80*/  IMAD.HI.U32 R5, R4, R11, RZ ;  /* 0x0000000b04057227 */ /* 0x000fe200078e00ff */
[----:B------:R-:W-:-:S02]  /*0b90*/  ISETP.GT.U32.AND P4, PT, R32, R3, PT ;  /* 0x000000032000720c */ /* 0x000fc40003f84070 */
[----:B------:R-:W-:Y:S01]  /*0ba0*/  ISETP.GT.U32.AND P3, PT, R15, R0, PT ;  /* 0x000000000f00720c */ /* 0x000fe20003f64070 */
[C---:B------:R-:W-:Y:S01]  /*0bb0*/  IMAD.HI.U32 R6, R4.reuse, R13, RZ ;  /* 0x0000000d04067227 */ /* 0x040fe200078e00ff */
[C---:B------:R-:W-:Y:S02]  /*0bc0*/  LOP3.LUT R35, R9.reuse, 0x24, RZ, 0xfc, !PT ;  /* 0x0000002409237812 */ /* 0x040fe400078efcff */
[C---:B------:R-:W-:Y:S01]  /*0bd0*/  LOP3.LUT R38, R9.reuse, 0x28, RZ, 0xfc, !PT ;  /* 0x0000002809267812 */ /* 0x040fe200078efcff */
[----:B------:R-:W-:Y:S01]  /*0be0*/  IMAD.HI.U32 R7, R4, R19, RZ ;  /* 0x0000001304077227 */ /* 0x000fe200078e00ff */
[----:B------:R-:W-:Y:S02]  /*0bf0*/  IABS R21, R35 ;  /* 0x0000002300157213 */ /* 0x000fe40000000000 */
[C---:B------:R-:W-:Y:S01]  /*0c00*/  LOP3.LUT R39, R9.reuse, 0x2c, RZ, 0xfc, !PT ;  /* 0x0000002c09277812 */ /* 0x040fe200078efcff */
[----:B------:R-:W-:Y:S01]  /*0c10*/  IMAD.MOV R5, RZ, RZ, -R5 ;  /* 0x000000ffff057224 */ /* 0x000fe200078e0a05 */
[C---:B------:R-:W-:Y:S01]  /*0c20*/  LOP3.LUT R40, R9.reuse, 0x30, RZ, 0xfc, !PT ;  /* 0x0000003009287812 */ /* 0x040fe200078efcff */
[----:B------:R-:W-:Y:S01]  /*0c30*/  IMAD.MOV R6, RZ, RZ, -R6 ;  /* 0x000000ffff067224 */ /* 0x000fe200078e0a06 */
[C---:B------:R-:W-:Y:S01]  /*0c40*/  LOP3.LUT R41, R9.reuse, 0x34, RZ, 0xfc, !PT ;  /* 0x0000003409297812 */ /* 0x040fe200078efcff */
[----:B------:R-:W-:Y:S01]  /*0c50*/  @!P3 IMAD.IADD R0, R0, 0x1, -R15 ;  /* 0x000000010000b824 */ /* 0x000fe200078e0a0f */
[----:B------:R-:W-:Y:S01]  /*0c60*/  LOP3.LUT R28, R9, 0x38, RZ, 0xfc, !PT ;  /* 0x00000038091c7812 */ /* 0x000fe200078efcff */
[----:B------:R-:W-:Y:S01]  /*0c70*/  IMAD.MOV R18, RZ, RZ, -R7 ;  /* 0x000000ffff127224 */ /* 0x000fe200078e0a07 */
[----:B------:R-:W-:Y:S01]  /*0c80*/  IABS R27, R40 ;  /* 0x00000028001b7213 */ /* 0x000fe20000000000 */
[C---:B------:R-:W-:Y:S01]  /*0c90*/  IMAD R5, R32.reuse, R5, R11 ;  /* 0x0000000520057224 */ /* 0x040fe200078e020b */
[----:B------:R-:W-:Y:S01]  /*0ca0*/  ISETP.GT.U32.AND P6, PT, R15, R0, PT ;  /* 0x000000000f00720c */ /* 0x000fe20003fc4070 */
[C---:B------:R-:W-:Y:S01]  /*0cb0*/  IMAD R6, R32.reuse, R6, R13 ;  /* 0x0000000620067224 */ /* 0x040fe200078e020d */
[----:B------:R-:W-:Y:S01]  /*0cc0*/  IABS R11, R16 ;  /* 0x00000010000b7213 */ /* 0x000fe20000000000 */
[C---:B------:R-:W-:Y:S01]  /*0cd0*/  IMAD R18, R32.reuse, R18, R19 ;  /* 0x0000001220127224 */ /* 0x040fe200078e0213 */
[----:B------:R-:W-:Y:S01]  /*0ce0*/  IABS R13, R20 ;  /* 0x00000014000d7213 */ /* 0x000fe20000000000 */
[----:B------:R-:W-:Y:S01]  /*0cf0*/  @!P4 IMAD.IADD R3, R3, 0x1, -R32 ;  /* 0x000000010303c824 */ /* 0x000fe200078e0a20 */
[----:B------:R-:W-:Y:S01]  /*0d00*/  ISETP.GT.U32.AND P3, PT, R32, R5, PT ;  /* 0x000000052000720c */ /* 0x000fe20003f64070 */
[----:B------:R-:W-:Y:S01]  /*0d10*/  IMAD.HI.U32 R7, R4, R11, RZ ;  /* 0x0000000b04077227 */ /* 0x000fe200078e00ff */
[----:B------:R-:W-:-:S02]  /*0d20*/  ISETP.GT.U32.AND P4, PT, R32, R18, PT ;  /* 0x000000122000720c */ /* 0x000fc40003f84070 */
[----:B------:R-:W-:Y:S01]  /*0d30*/  ISETP.GT.U32.AND P5, PT, R32, R3, PT ;  /* 0x000000032000720c */ /* 0x000fe20003fa4070 */
[----:B------:R-:W-:Y:S01]  /*0d40*/  IMAD.HI.U32 R8, R4, R13, RZ ;  /* 0x0000000d04087227 */ /* 0x000fe200078e00ff */
[----:B------:R-:W-:Y:S02]  /*0d50*/  IABS R19, R34 ;  /* 0x0000002200137213 */ /* 0x000fe40000000000 */
[----:B------:R-:W-:Y:S01]  /*0d60*/  IABS R29, R41 ;  /* 0x00000029001d7213 */ /* 0x000fe20000000000 */
[----:B------:R-:W-:Y:S01]  /*0d70*/  @!P6 IMAD.IADD R0, R0, 0x1, -R15 ;  /* 0x000000010000e824 */ /* 0x000fe200078e0a0f */
[C---:B------:R-:W-:Y:S01]  /*0d80*/  ISETP.GT.U32.AND P6, PT, R32.reuse, R6, PT ;  /* 0x000000062000720c */ /* 0x040fe20003fc4070 */
[----:B------:R-:W-:Y:S01]  /*0d90*/  IMAD.MOV R7, RZ, RZ, -R7 ;  /* 0x000000ffff077224 */ /* 0x000fe200078e0a07 */
[----:B------:R-:W-:Y:S01]  /*0da0*/  IABS R15, R26 ;  /* 0x0000001a000f7213 */ /* 0x000fe20000000000 */
[----:B------:R-:W-:Y:S01]  /*0db0*/  IMAD.MOV R8, RZ, RZ, -R8 ;  /* 0x000000ffff087224 */ /* 0x000fe200078e0a08 */
[----:B------:R-:W-:Y:S01]  /*0dc0*/  IABS R31, R28 ;  /* 0x0000001c001f7213 */ /* 0x000fe20000000000 */
[C---:B------:R-:W-:Y:S01]  /*0dd0*/  IMAD R7, R32.reuse, R7, R11 ;  /* 0x0000000720077224 */ /* 0x040fe200078e020b */
[----:B------:R-:W-:Y:S01]  /*0de0*/  LEA.HI R14, R71, R14, RZ, 0x1c ;  /* 0x0000000e470e7211 */ /* 0x000fe200078fe0ff */
[----:B------:R-:W-:-:S02]  /*0df0*/  IMAD R11, R32, R8, R13 ;  /* 0x00000008200b7224 */ /* 0x000fc400078e020d */
[----:B------:R-:W-:Y:S01]  /*0e00*/  @!P4 IMAD.IADD R18, R18, 0x1, -R32 ;  /* 0x000000011212c824 */ /* 0x000fe200078e0a20 */
[----:B------:R-:W-:Y:S01]  /*0e10*/  ISETP.GT.U32.AND P4, PT, R32, R7, PT ;  /* 0x000000072000720c */ /* 0x000fe20003f84070 */
[----:B------:R-:W-:-:S04]  /*0e20*/  IMAD.HI.U32 R10, R4, R17, RZ ;  /* 0x00000011040a7227 */ /* 0x000fc800078e00ff */
[----:B------:R-:W-:Y:S01]  /*0e30*/  @!P6 IMAD.IADD R6, R6, 0x1, -R32 ;  /* 0x000000010606e824 */ /* 0x000fe200078e0a20 */
[----:B------:R-:W-:Y:S01]  /*0e40*/  ISETP.GT.U32.AND P6, PT, R32, R11, PT ;  /* 0x0000000b2000720c */ /* 0x000fe20003fc4070 */
[----:B------:R-:W-:Y:S02]  /*0e50*/  IMAD.MOV R10, RZ, RZ, -R10 ;  /* 0x000000ffff0a7224 */ /* 0x000fe400078e0a0a */
[----:B------:R-:W-:-:S04]  /*0e60*/  IMAD.HI.U32 R8, R4, R15, RZ ;  /* 0x0000000f04087227 */ /* 0x000fc800078e00ff */
[C---:B------:R-:W-:Y:S01]  /*0e70*/  IMAD R13, R32.reuse, R10, R17 ;  /* 0x0000000a200d7224 */ /* 0x040fe200078e0211 */
[----:B------:R-:W-:Y:S01]  /*0e80*/  IABS R17, R33 ;  /* 0x0000002100117213 */ /* 0x000fe20000000000 */
[--C-:B------:R-:W-:Y:S01]  /*0e90*/  @!P4 IMAD.IADD R7, R7, 0x1, -R32.reuse ;  /* 0x000000010707c824 */ /* 0x100fe200078e0a20 */
[C---:B------:R-:W-:Y:S01]  /*0ea0*/  ISETP.GT.U32.AND P4, PT, R32.reuse, R6, PT ;  /* 0x000000062000720c */ /* 0x040fe20003f84070 */
[--C-:B------:R-:W-:Y:S01]  /*0eb0*/  @!P5 IMAD.IADD R3, R3, 0x1, -R32.reuse ;  /* 0x000000010303d824 */ /* 0x100fe200078e0a20 */
[----:B------:R-:W-:Y:S01]  /*0ec0*/  ISETP.GT.U32.AND P5, PT, R32, R18, PT ;  /* 0x000000122000720c */ /* 0x000fe20003fa4070 */
[----:B------:R-:W-:Y:S02]  /*0ed0*/  @!P6 IMAD.IADD R11, R11, 0x1, -R32 ;  /* 0x000000010b0be824 */ /* 0x000fe400078e0a20 */
[----:B------:R-:W-:Y:S02]  /*0ee0*/  IMAD.MOV R12, RZ, RZ, -R8 ;  /* 0x000000ffff0c7224 */ /* 0x000fe400078e0a08 */
[----:B------:R-:W-:Y:S01]  /*0ef0*/  IMAD.HI.U32 R10, R4, R17, RZ ;  /* 0x00000011040a7227 */ /* 0x000fe200078e00ff */
[----:B------:R-:W-:-:S03]  /*0f00*/  ISETP.GT.U32.AND P6, PT, R32, R11, PT ;  /* 0x0000000b2000720c */ /* 0x000fc60003fc4070 */
[----:B------:R-:W-:Y:S02]  /*0f10*/  IMAD.MOV.U32 R8, RZ, RZ, R3 ;  /* 0x000000ffff087224 */ /* 0x000fe400078e0003 */
[C---:B------:R-:W-:Y:S02]  /*0f20*/  IMAD R3, R32.reuse, R12, R15 ;  /* 0x0000000c20037224 */ /* 0x040fe400078e020f */
[----:B------:R-:W-:Y:S02]  /*0f30*/  IMAD.MOV R15, RZ, RZ, -R10 ;  /* 0x000000ffff0f7224 */ /* 0x000fe400078e0a0a */
[--C-:B------:R-:W-:Y:S01]  /*0f40*/  @!P3 IMAD.IADD R5, R5, 0x1, -R32.reuse ;  /* 0x000000010505b824 */ /* 0x100fe200078e0a20 */
[----:B------:R-:W-:Y:S01]  /*0f50*/  ISETP.GE.AND P3, PT, R9, RZ, PT ;  /* 0x000000ff0900720c */ /* 0x000fe20003f66270 */
[----:B------:R-:W-:Y:S02]  /*0f60*/  IMAD R15, R32, R15, R17 ;  /* 0x0000000f200f7224 */ /* 0x000fe400078e0211 */
[--C-:B------:R-:W-:Y:S01]  /*0f70*/  @!P4 IMAD.IADD R6, R6, 0x1, -R32.reuse ;  /* 0x000000010606c824 */ /* 0x100fe200078e0a20 */
[----:B------:R-:W-:Y:S01]  /*0f80*/  ISETP.GT.U32.AND P4, PT, R32, R3, PT ;  /* 0x000000032000720c */ /* 0x000fe20003f84070 */
[--C-:B------:R-:W-:Y:S01]  /*0f90*/  @!P5 IMAD.IADD R18, R18, 0x1, -R32.reuse ;  /* 0x000000011212d824 */ /* 0x100fe200078e0a20 */
[C---:B------:R-:W-:Y:S01]  /*0fa0*/  ISETP.GT.U32.AND P5, PT, R32.reuse, R5, PT ;  /* 0x000000052000720c */ /* 0x040fe20003fa4070 */
[----:B------:R-:W-:Y:S01]  /*0fb0*/  @!P6 IMAD.IADD R11, R11, 0x1, -R32 ;  /* 0x000000010b0be824 */ /* 0x000fe200078e0a20 */
[----:B------:R-:W-:Y:S01]  /*0fc0*/  ISETP.GT.U32.AND P6, PT, R32, R15, PT ;  /* 0x0000000f2000720c */ /* 0x000fe20003fc4070 */
[----:B------:R-:W-:-:S04]  /*0fd0*/  IMAD.HI.U32 R10, R4, R19, RZ ;  /* 0x00000013040a7227 */ /* 0x000fc800078e00ff */
[----:B------:R-:W-:-:S04]  /*0fe0*/  IMAD.HI.U32 R12, R4, R21, RZ ;  /* 0x00000015040c7227 */ /* 0x000fc800078e00ff */
[----:B------:R-:W-:Y:S02]  /*0ff0*/  IMAD.MOV R10, RZ, RZ, -R10 ;  /* 0x000000ffff0a7224 */ /* 0x000fe400078e0a0a */
[----:B------:R-:W-:Y:S02]  /*1000*/  IMAD.MOV R12, RZ, RZ, -R12 ;  /* 0x000000ffff0c7224 */ /* 0x000fe400078e0a0c */
[C---:B------:R-:W-:Y:S02]  /*1010*/  IMAD R17, R32.reuse, R10, R19 ;  /* 0x0000000a20117224 */ /* 0x040fe400078e0213 */
[--C-:B------:R-:W-:Y:S01]  /*1020*/  @!P4 IMAD.IADD R3, R3, 0x1, -R32.reuse ;  /* 0x000000010303c824 */ /* 0x100fe200078e0a20 */
[----:B------:R-:W-:Y:S01]  /*1030*/  ISETP.GE.AND P4, PT, R23, RZ, PT ;  /* 0x000000ff1700720c */ /* 0x000fe20003f86270 */
[C---:B------:R-:W-:Y:S01]  /*1040*/  IMAD R19, R32.reuse, R12, R21 ;  /* 0x0000000c20137224 */ /* 0x040fe200078e0215 */
[----:B------:R-:W-:Y:S01]  /*1050*/  IABS R21, R38 ;  /* 0x0000002600157213 */ /* 0x000fe20000000000 */
[--C-:B------:R-:W-:Y:S01]  /*1060*/  @!P5 IMAD.IADD R5, R5, 0x1, -R32.reuse ;  /* 0x000000010505d824 */ /* 0x100fe200078e0a20 */
[C---:B------:R-:W-:Y:S01]  /*1070*/  ISETP.GT.U32.AND P5, PT, R32.reuse, R13, PT ;  /* 0x0000000d2000720c */ /* 0x040fe20003fa4070 */
[----:B------:R-:W-:Y:S01]  /*1080*/  @!P6 IMAD.IADD R15, R15, 0x1, -R32 ;  /* 0x000000010f0fe824 */ /* 0x000fe200078e0a20 */
[----:B------:R-:W-:Y:S01]  /*1090*/  IABS R23, R39 ;  /* 0x0000002700177213 */ /* 0x000fe20000000000 */
[----:B------:R-:W-:Y:S01]  /*10a0*/  @!P3 IMAD.MOV R8, RZ, RZ, -R8 ;  /* 0x000000ffff08b224 */ /* 0x000fe200078e0a08 */
[----:B------:R-:W-:Y:S01]  /*10b0*/  ISETP.GT.U32.AND P6, PT, R32, R17, PT ;  /* 0x000000112000720c */ /* 0x000fe20003fc4070 */
[----:B------:R-:W-:Y:S01]  /*10c0*/  IMAD.HI.U32 R9, R4, R21, RZ ;  /* 0x0000001504097227 */ /* 0x000fe200078e00ff */
[----:B------:R-:W-:-:S03]  /*10d0*/  ISETP.GT.U32.AND P3, PT, R32, R7, PT ;  /* 0x000000072000720c */ /* 0x000fc60003f64070 */
[----:B------:R-:W-:-:S04]  /*10e0*/  IMAD.HI.U32 R10, R4, R23, RZ ;  /* 0x00000017040a7227 */ /* 0x000fc800078e00ff */
[----:B------:R-:W-:Y:S02]  /*10f0*/  IMAD.MOV R9, RZ, RZ, -R9 ;  /* 0x000000ffff097224 */ /* 0x000fe400078e0a09 */
[----:B------:R-:W-:Y:S02]  /*1100*/  IMAD.MOV R10, RZ, RZ, -R10 ;  /* 0x000000ffff0a7224 */ /* 0x000fe400078e0a0a */
[----:B------:R-:W-:Y:S02]  /*1110*/  IMAD R9, R32, R9, R21 ;  /* 0x0000000920097224 */ /* 0x000fe400078e0215 */
[--C-:B------:R-:W-:Y:S01]  /*1120*/  @!P5 IMAD.IADD R13, R13, 0x1, -R32.reuse ;  /* 0x000000010d0dd824 */ /* 0x100fe200078e0a20 */
[----:B------:R-:W-:Y:S01]  /*1130*/  ISETP.GE.AND P5, PT, R20, RZ, PT ;  /* 0x000000ff1400720c */ /* 0x000fe20003fa6270 */
[C---:B------:R-:W-:Y:S01]  /*1140*/  IMAD R21, R32.reuse, R10, R23 ;  /* 0x0000000a20157224 */ /* 0x040fe200078e0217 */
[----:B------:R-:W1:Y:S01]  /*1150*/  LDS R20, [UR10] ;  /* 0x0000000aff147984 */ /* 0x000e620008000800 */
[----:B------:R-:W-:Y:S01]  /*1160*/  @!P6 IMAD.IADD R17, R17, 0x1, -R32 ;  /* 0x000000011111e824 */ /* 0x000fe200078e0a20 */
[----:B------:R-:W-:Y:S01]  /*1170*/  BAR.SYNC.DEFER_BLOCKING 0x0 ;  /* 0x0000000000007b1d */ /* 0x000fe20000010000 */
[----:B------:R-:W-:Y:S01]  /*1180*/  IMAD.MOV.U32 R10, RZ, RZ, R5 ;  /* 0x000000ffff0a7224 */ /* 0x000fe200078e0005 */
[----:B------:R-:W-:Y:S01]  /*1190*/  ISETP.GT.U32.AND P6, PT, R32, R19, PT ;  /* 0x000000132000720c */ /* 0x000fe20003fc4070 */
[----:B------:R-:W-:Y:S01]  /*11a0*/  IMAD.HI.U32 R12, R4, R27, RZ ;  /* 0x0000001b040c7227 */ /* 0x000fe200078e00ff */
[----:B------:R-:W-:-:S03]  /*11b0*/  SHF.R.U32.HI R5, RZ, 0x6, R37 ;  /* 0x00000006ff057819 */ /* 0x000fc60000011625 */
[----:B------:R-:W-:Y:S01]  /*11c0*/  @!P3 IMAD.IADD R7, R7, 0x1, -R32 ;  /* 0x000000010707b824 */ /* 0x000fe200078e0a20 */
[----:B------:R-:W-:Y:S01]  /*11d0*/  ISETP.GE.AND P3, PT, R16, RZ, PT ;  /* 0x000000ff1000720c */ /* 0x000fe20003f66270 */
[----:B------:R-:W-:Y:S01]  /*11e0*/  @!P0 IMAD.MOV R10, RZ, RZ, -R10 ;  /* 0x000000ffff0a8224 */ /* 0x000fe200078e0a0a */
[----:B------:R-:W-:Y:S01]  /*11f0*/  ISETP.GT.U32.AND P0, PT, R32, R3, PT ;  /* 0x000000032000720c */ /* 0x000fe20003f04070 */
[----:B------:R-:W-:-:S04]  /*1200*/  IMAD.HI.U32 R16, R4, R29, RZ ;  /* 0x0000001d04107227 */ /* 0x000fc800078e00ff */
[----:B------:R-:W-:Y:S02]  /*1210*/  IMAD.MOV R12, RZ, RZ, -R12 ;  /* 0x000000ffff0c7224 */ /* 0x000fe400078e0a0c */
[----:B------:R-:W-:Y:S02]  /*1220*/  IMAD.MOV R16, RZ, RZ, -R16 ;  /* 0x000000ffff107224 */ /* 0x000fe400078e0a10 */
[C---:B------:R-:W-:Y:S02]  /*1230*/  IMAD R23, R32.reuse, R12, R27 ;  /* 0x0000000c20177224 */ /* 0x040fe400078e021b */
[----:B------:R-:W-:Y:S02]  /*1240*/  IMAD.MOV.U32 R12, RZ, RZ, R6 ;  /* 0x000000ffff0c7224 */ /* 0x000fe400078e0006 */
[----:B------:R-:W-:Y:S02]  /*1250*/  IMAD R27, R32, R16, R29 ;  /* 0x00000010201b7224 */ /* 0x000fe400078e021d */
[----:B------:R-:W-:-:S02]  /*1260*/  IMAD.MOV.U32 R30, RZ, RZ, R18 ;  /* 0x000000ffff1e7224 */ /* 0x000fc400078e0012 */
[----:B------:R-:W-:Y:S01]  /*1270*/  @!P6 IMAD.IADD R19, R19, 0x1, -R32 ;  /* 0x000000011313e824 */ /* 0x000fe200078e0a20 */
[C---:B------:R-:W-:Y:S01]  /*1280*/  ISETP.GT.U32.AND P6, PT, R32.reuse, R13, PT ;  /* 0x0000000d2000720c */ /* 0x040fe20003fc4070 */
[----:B------:R-:W-:Y:S02]  /*1290*/  IMAD.MOV.U32 R16, RZ, RZ, R7 ;  /* 0x000000ffff107224 */ /* 0x000fe400078e0007 */
[----:B------:R-:W-:Y:S01]  /*12a0*/  @!P2 IMAD.MOV R12, RZ, RZ, -R12 ;  /* 0x000000ffff0ca224 */ /* 0x000fe200078e0a0c */
[C---:B------:R-:W-:Y:S01]  /*12b0*/  ISETP.GT.U32.AND P2, PT, R32.reuse, R15, PT ;  /* 0x0000000f2000720c */ /* 0x040fe20003f44070 */
[----:B------:R-:W-:Y:S02]  /*12c0*/  IMAD.MOV.U32 R18, RZ, RZ, R11 ;  /* 0x000000ffff127224 */ /* 0x000fe400078e000b */
[----:B------:R-:W-:Y:S01]  /*12d0*/  @!P4 IMAD.MOV R30, RZ, RZ, -R30 ;  /* 0x000000ffff1ec224 */ /* 0x000fe200078e0a1e */
[C---:B------:R-:W-:Y:S01]  /*12e0*/  ISETP.GT.U32.AND P4, PT, R32.reuse, R19, PT ;  /* 0x000000132000720c */ /* 0x040fe20003f84070 */
[----:B------:R-:W-:Y:S01]  /*12f0*/  @!P3 IMAD.MOV R16, RZ, RZ, -R16 ;  /* 0x000000ffff10b224 */ /* 0x000fe200078e0a10 */
[C---:B------:R-:W-:Y:S01]  /*1300*/  ISETP.GT.U32.AND P3, PT, R32.reuse, R17, PT ;  /* 0x000000112000720c */ /* 0x040fe20003f64070 */
[----:B------:R-:W-:Y:S01]  /*1310*/  @!P5 IMAD.MOV R18, RZ, RZ, -R18 ;  /* 0x000000ffff12d224 */ /* 0x000fe200078e0a12 */
[C---:B------:R-:W-:Y:S01]  /*1320*/  ISETP.GT.U32.AND P5, PT, R32.reuse, R9, PT ;  /* 0x000000092000720c */ /* 0x040fe20003fa4070 */
[----:B------:R-:W-:Y:S01]  /*1330*/  @!P0 IMAD.IADD R3, R3, 0x1, -R32 ;  /* 0x0000000103038824 */ /* 0x000fe200078e0a20 */
[----:B------:R-:W-:Y:S01]  /*1340*/  ISETP.GT.U32.AND P0, PT, R32, R23, PT ;  /* 0x000000172000720c */ /* 0x000fe20003f04070 */
[----:B------:R-:W-:Y:S01]  /*1350*/  IMAD.HI.U32 R4, R4, R31, RZ ;  /* 0x0000001f04047227 */ /* 0x000fe200078e00ff */
[----:B-1----:R-:W-:-:S03]  /*1360*/  R2UR UR22, R20 ;  /* 0x00000000141672ca */ /* 0x002fc600000e0000 */
[----:B------:R-:W-:Y:S02]  /*1370*/  IMAD.MOV R4, RZ, RZ, -R4 ;  /* 0x000000ffff047224 */ /* 0x000fe400078e0a04 */
[--C-:B------:R-:W-:Y:S01]  /*1380*/  @!P6 IMAD.IADD R13, R13, 0x1, -R32.reuse ;  /* 0x000000010d0de824 */ /* 0x100fe200078e0a20 */
[C---:B------:R-:W-:Y:S01]  /*1390*/  ISETP.GT.U32.AND P6, PT, R32.reuse, R21, PT ;  /* 0x000000152000720c */ /* 0x040fe20003fc4070 */
[C---:B------:R-:W-:Y:S02]  /*13a0*/  IMAD R29, R32.reuse, R4, R31 ;  /* 0x00000004201d7224 */ /* 0x040fe400078e021f */
[--C-:B------:R-:W-:Y:S01]  /*13b0*/  @!P2 IMAD.IADD R15, R15, 0x1, -R32.reuse ;  /* 0x000000010f0fa824 */ /* 0x100fe200078e0a20 */
[----:B------:R-:W-:Y:S01]  /*13c0*/  ISETP.GT.U32.AND P2, PT, R32, R27, PT ;  /* 0x0000001b2000720c */ /* 0x000fe20003f44070 */
[--C-:B------:R-:W-:Y:S01]  /*13d0*/  @!P3 IMAD.IADD R17, R17, 0x1, -R32.reuse ;  /* 0x000000011111b824 */ /* 0x100fe200078e0a20 */
[----:B------:R-:W-:Y:S01]  /*13e0*/  ISETP.GE.AND P3, PT, R22, RZ, PT ;  /* 0x000000ff1600720c */ /* 0x000fe20003f66270 */
[--C-:B------:R-:W-:Y:S01]  /*13f0*/  @!P4 IMAD.IADD R19, R19, 0x1, -R32.reuse ;  /* 0x000000011313c824 */ /* 0x100fe200078e0a20 */
[----:B------:R-:W-:Y:S01]  /*1400*/  ISETP.GT.U32.AND P4, PT, R32, R29, PT ;  /* 0x0000001d2000720c */ /* 0x000fe20003f84070 */
[--C-:B------:R-:W-:Y:S01]  /*1410*/  @!P5 IMAD.IADD R9, R9, 0x1, -R32.reuse ;  /* 0x000000010909d824 */ /* 0x100fe200078e0a20 */
[----:B------:R-:W-:Y:S01]  /*1420*/  ISETP.GE.AND P5, PT, R26, RZ, PT ;  /* 0x000000ff1a00720c */ /* 0x000fe20003fa6270 */
[--C-:B------:R-:W-:Y:S01]  /*1430*/  @!P0 IMAD.IADD R23, R23, 0x1, -R32.reuse ;  /* 0x0000000117178824 */ /* 0x100fe200078e0a20 */
[----:B------:R-:W-:Y:S01]  /*1440*/  ISETP.GE.AND P0, PT, R34, RZ, PT ;  /* 0x000000ff2200720c */ /* 0x000fe20003f06270 */
[--C-:B------:R-:W-:Y:S01]  /*1450*/  @!P6 IMAD.IADD R21, R21, 0x1, -R32.reuse ;  /* 0x000000011515e824 */ /* 0x100fe200078e0a20 */
[----:B------:R-:W-:Y:S01]  /*1460*/  ISETP.GE.AND P6, PT, R33, RZ, PT ;  /* 0x000000ff2100720c */ /* 0x000fe20003fc6270 */
[----:B------:R-:W-:Y:S01]  /*1470*/  IMAD.MOV.U32 R20, RZ, RZ, R13 ;  /* 0x000000ffff147224 */ /* 0x000fe200078e000d */
[----:B------:R-:W1:Y:S01]  /*1480*/  LDC R4, c[0x0][0x3a0] ;  /* 0x0000e800ff047b82 */ /* 0x000e620000000800 */
[--C-:B------:R-:W-:Y:S01]  /*1490*/  @!P2 IMAD.IADD R27, R27, 0x1, -R32.reuse ;  /* 0x000000011b1ba824 */ /* 0x100fe200078e0a20 */
[----:B------:R-:W-:Y:S01]  /*14a0*/  ISETP.GE.AND P2, PT, R35, RZ, PT ;  /* 0x000000ff2300720c */ /* 0x000fe20003f46270 */
[----:B------:R-:W-:Y:S01]  /*14b0*/  IMAD.MOV.U32 R22, RZ, RZ, R3 ;  /* 0x000000ffff167224 */ /* 0x000fe200078e0003 */
[----:B------:R-:W-:Y:S01]  /*14c0*/  SGXT.U32 R3, R5, 0x1 ;  /* 0x000000010503781a */ /* 0x000fe20000000000 */
[----:B------:R-:W-:Y:S01]  /*14d0*/  @!P4 IMAD.IADD R29, R29, 0x1, -R32 ;  /* 0x000000011d1dc824 */ /* 0x000fe200078e0a20 */
[C---:B------:R-:W-:Y:S01]  /*14e0*/  ISETP.GT.U32.AND P4, PT, R32.reuse, R21, PT ;  /* 0x000000152000720c */ /* 0x040fe20003f84070 */
[----:B------:R-:W-:Y:S01]  /*14f0*/  @!P3 IMAD.MOV R20, RZ, RZ, -R20 ;  /* 0x000000ffff14b224 */ /* 0x000fe200078e0a14 */
[C---:B------:R-:W-:Y:S01]  /*1500*/  ISETP.GT.U32.AND P3, PT, R32.reuse, R9, PT ;  /* 0x000000092000720c */ /* 0x040fe20003f64070 */
[----:B------:R-:W-:Y:S01]  /*1510*/  @!P5 IMAD.MOV R22, RZ, RZ, -R22 ;  /* 0x000000ffff16d224 */ /* 0x000fe200078e0a16 */
[C---:B------:R-:W-:Y:S01]  /*1520*/  ISETP.GT.U32.AND P5, PT, R32.reuse, R23, PT ;  /* 0x000000172000720c */ /* 0x040fe20003fa4070 */
[----:B------:R-:W-:Y:S01]  /*1530*/  @!P0 IMAD.MOV R17, RZ, RZ, -R17 ;  /* 0x000000ffff118224 */ /* 0x000fe200078e0a11 */
[----:B------:R-:W-:Y:S01]  /*1540*/  ISETP.GT.U32.AND P0, PT, R32, R27, PT ;  /* 0x0000001b2000720c */ /* 0x000fe20003f04070 */
[----:B------:R-:W-:Y:S01]  /*1550*/  IMAD.MOV.U32 R26, RZ, RZ, R15 ;  /* 0x000000ffff1a7224 */ /* 0x000fe200078e000f */
[----:B------:R-:W-:Y:S01]  /*1560*/  LOP3.LUT R15, RZ, R25, RZ, 0x33, !PT ;  /* 0x00000019ff0f7212 */ /* 0x000fe200078e33ff */
[----:B------:R-:W-:Y:S01]  /*1570*/  @!P2 IMAD.MOV R19, RZ, RZ, -R19 ;  /* 0x000000ffff13a224 */ /* 0x000fe200078e0a13 */
[----:B------:R-:W-:Y:S01]  /*1580*/  ISETP.GE.AND P2, PT, R38, RZ, PT ;  /* 0x000000ff2600720c */ /* 0x000fe20003f46270 */
[----:B------:R-:W-:Y:S01]  /*1590*/  @!P6 IMAD.MOV R26, RZ, RZ, -R26 ;  /* 0x000000ffff1ae224 */ /* 0x000fe200078e0a1a */
[----:B------:R-:W-:Y:S01]  /*15a0*/  ISETP.GT.U32.AND P6, PT, R32, R29, PT ;  /* 0x0000001d2000720c */ /* 0x000fe20003fc4070 */
[C---:B------:R-:W-:Y:S01]  /*15b0*/  IMAD R5, R3.reuse, R78, RZ ;  /* 0x0000004e03057224 */ /* 0x040fe200078e02ff */
[----:B------:R-:W-:Y:S01]  /*15c0*/  LOP3.LUT R69, R3, 0x8, RZ, 0xfc, !PT ;  /* 0x0000000803457812 */ /* 0x000fe200078efcff */
[--C-:B------:R-:W-:Y:S01]  /*15d0*/  @!P3 IMAD.IADD R9, R9, 0x1, -R32.reuse ;  /* 0x000000010909b824 */ /* 0x100fe200078e0a20 */
[----:B------:R-:W-:Y:S01]  /*15e0*/  ISETP.GE.AND P3, PT, R39, RZ, PT ;  /* 0x000000ff2700720c */ /* 0x000fe20003f66270 */
[--C-:B------:R-:W-:Y:S01]  /*15f0*/  @!P4 IMAD.IADD R21, R21, 0x1, -R32.reuse ;  /* 0x000000011515c824 */ /* 0x100fe200078e0a20 */
[----:B------:R-:W-:Y:S01]  /*1600*/  ISETP.GE.AND P4, PT, R40, RZ, PT ;  /* 0x000000ff2800720c */ /* 0x000fe20003f86270 */
[--C-:B------:R-:W-:Y:S01]  /*1610*/  @!P5 IMAD.IADD R23, R23, 0x1, -R32.reuse ;  /* 0x000000011717d824 */ /* 0x100fe200078e0a20 */
[----:B------:R-:W-:Y:S01]  /*1620*/  ISETP.GE.AND P5, PT, R41, RZ, PT ;  /* 0x000000ff2900720c */ /* 0x000fe20003fa6270 */
[----:B------:R-:W-:Y:S01]  /*1630*/  @!P0 IMAD.IADD R27, R27, 0x1, -R32 ;  /* 0x000000011b1b8824 */ /* 0x000fe200078e0a20 */
[----:B------:R-:W-:Y:S01]  /*1640*/  ISETP.GE.AND P0, PT, R28, RZ, PT ;  /* 0x000000ff1c00720c */ /* 0x000fe20003f06270 */
[----:B------:R-:W-:-:S02]  /*1650*/  IMAD R7, R78, 0x2, R5 ;  /* 0x000000024e077824 */ /* 0x000fc400078e0205 */
[----:B------:R-:W-:Y:S02]  /*1660*/  IMAD.MOV.U32 R28, RZ, RZ, R9 ;  /* 0x000000ffff1c7224 */ /* 0x000fe400078e0009 */
[C---:B------:R-:W-:Y:S02]  /*1670*/  IMAD R9, R78.reuse, 0x2, R7 ;  /* 0x000000024e097824 */ /* 0x040fe400078e0207 */
[----:B------:R-:W-:Y:S01]  /*1680*/  @!P6 IMAD.IADD R29, R29, 0x1, -R32 ;  /* 0x000000011d1de824 */ /* 0x000fe200078e0a20 */
[----:B------:R-:W-:Y:S01]  /*1690*/  ISETP.NE.AND P6, PT, R25, RZ, PT ;  /* 0x000000ff1900720c */ /* 0x000fe20003fc5270 */
[C---:B------:R-:W-:Y:S01]  /*16a0*/  IMAD R11, R78.reuse, 0x2, R9 ;  /* 0x000000024e0b7824 */ /* 0x040fe200078e0209 */
[----:B------:R-:W-:Y:S01]  /*16b0*/  LOP3.LUT R25, R3, 0x4, RZ, 0xfc, !PT ;  /* 0x0000000403197812 */ /* 0x000fe200078efcff */
[----:B------:R-:W-:Y:S01]  /*16c0*/  @!P2 IMAD.MOV R28, RZ, RZ, -R28 ;  /* 0x000000ffff1ca224 */ /* 0x000fe200078e0a1c */
[C---:B------:R-:W-:Y:S01]  /*16d0*/  SEL R32, R15.reuse, R8, !P6 ;  /* 0x000000080f207207 */ /* 0x040fe20007000000 */
        /* <DEDUP_REMOVED lines=8> */
[----:B------:R-:W-:Y:S01]  /*1760*/  IMAD R13, R78, 0x2, R11 ;  /* 0x000000024e0d7824 */ /* 0x000fe200078e020b */
[C---:B------:R-:W-:Y:S01]  /*1770*/  SEL R47, R15.reuse, R20, !P6 ;  /* 0x000000140f2f7207 */ /* 0x040fe20007000000 */
[----:B-1----:R-:W-:Y:S01]  /*1780*/  VIADD R6, R4, 0x1f ;  /* 0x0000001f04067836 */ /* 0x002fe20000000000 */
[----:B------:R-:W-:Y:S01]  /*1790*/  SEL R49, R15, R22, !P6 ;  /* 0x000000160f317207 */ /* 0x000fe20007000000 */
[----:B------:R-:W-:Y:S01]  /*17a0*/  IMAD R43, R43, UR6, RZ ;  /* 0x000000062b2b7c24 */ /* 0x000fe2000f8e02ff */
        /* <DEDUP_REMOVED lines=17> */
[----:B------:R-:W-:Y:S01]  /*18c0*/  IMAD R15, R78, 0x2, R13 ;  /* 0x000000024e0f7824 */ /* 0x000fe200078e020d */
[----:B------:R-:W-:Y:S01]  /*18d0*/  ISETP.GE.AND P3, PT, R2, RZ, PT ;  /* 0x000000ff0200720c */ /* 0x000fe20003f66270 */
[----:B------:R-:W-:Y:S01]  /*18e0*/  IMAD R61, R61, UR6, RZ ;  /* 0x000000063d3d7c24 */ /* 0x000fe2000f8e02ff */
[----:B------:R-:W-:Y:S01]  /*18f0*/  ISETP.NE.AND P2, PT, R24, RZ, PT ;  /* 0x000000ff1800720c */ /* 0x000fe20003f45270 */
[----:B------:R-:W-:Y:S01]  /*1900*/  IMAD R17, R78, 0x2, R15 ;  /* 0x000000024e117824 */ /* 0x000fe200078e020f */
[----:B------:R-:W-:Y:S01]  /*1910*/  ISETP.GT.AND P0, PT, R6, 0x1f, PT ;  /* 0x0000001f0600780c */ /* 0x000fe20003f04270 */
[----:B------:R-:W-:Y:S01]  /*1920*/  IMAD R63, R63, UR6, RZ ;  /* 0x000000063f3f7c24 */ /* 0x000fe2000f8e02ff */
[-C--:B------:R-:W-:Y:S01]  /*1930*/  ISETP.GE.AND P4, PT, R3, R4.reuse, PT ;  /* 0x000000040300720c */ /* 0x080fe20003f86270 */
[C---:B------:R-:W-:Y:S01]  /*1940*/  IMAD R19, R78.reuse, 0x2, R17 ;  /* 0x000000024e137824 */ /* 0x040fe200078e0211 */
[----:B------:R-:W-:Y:S01]  /*1950*/  SEL R40, RZ, 0x4, !P0 ;  /* 0x00000004ff287807 */ /* 0x000fe20004000000 */
[----:B------:R-:W-:Y:S01]  /*1960*/  IMAD R65, R65, UR6, RZ ;  /* 0x0000000641417c24 */ /* 0x000fe2000f8e02ff */
[----:B------:R-:W-:Y:S01]  /*1970*/  LOP3.LUT R23, R3, 0x2, RZ, 0xfc, !PT ;  /* 0x0000000203177812 */ /* 0x000fe200078efcff */
[----:B------:R-:W-:Y:S01]  /*1980*/  IMAD R21, R78, 0x2, R19 ;  /* 0x000000024e157824 */ /* 0x000fe200078e0213 */
[----:B------:R-:W-:Y:S01]  /*1990*/  SEL R8, R40, RZ, !P4 ;  /* 0x000000ff28087207 */ /* 0x000fe20006000000 */
[----:B------:R-:W-:Y:S01]  /*19a0*/  @!P3 IMAD.MOV R0, RZ, RZ, -R0 ;  /* 0x000000ffff00b224 */ /* 0x000fe200078e0a00 */
[----:B------:R-:W-:Y:S01]  /*19b0*/  ISETP.GE.AND P0, PT, R23, R4, PT ;  /* 0x000000041700720c */ /* 0x000fe20003f06270 */
[----:B------:R-:W-:Y:S01]  /*19c0*/  IMAD R27, R78, 0x2, R21 ;  /* 0x000000024e1b7824 */ /* 0x000fe200078e0215 */
[----:B------:R-:W-:Y:S01]  /*19d0*/  @!P2 LOP3.LUT R0, RZ, R24, RZ, 0x33, !PT ;  /* 0x00000018ff00a212 */ /* 0x000fe200078e33ff */
[----:B------:R-:W-:Y:S01]  /*19e0*/  IMAD R67, R67, UR6, RZ ;  /* 0x0000000643437c24 */ /* 0x000fe2000f8e02ff */
[----:B------:R-:W-:Y:S01]  /*19f0*/  ISETP.NE.U32.AND P2, PT, R8, RZ, PT ;  /* 0x000000ff0800720c */ /* 0x000fe20003f45070 */
[----:B------:R-:W-:Y:S01]  /*1a00*/  IMAD R31, R78, 0x2, R27 ;  /* 0x000000024e1f7824 */ /* 0x000fe200078e021b */
[----:B------:R-:W-:Y:S01]  /*1a10*/  SEL R10, R40, RZ, !P0 ;  /* 0x000000ff280a7207 */ /* 0x000fe20004000000 */
[----:B-----5:R-:W-:Y:S01]  /*1a20*/  IMAD R8, R0, UR4, RZ ;  /* 0x0000000400087c24 */ /* 0x020fe2000f8e02ff */
[----:B------:R-:W-:Y:S01]  /*1a30*/  LOP3.LUT R29, R3, 0x6, RZ, 0xfc, !PT ;  /* 0x00000006031d7812 */ /* 0x000fe200078efcff */
[----:B------:R-:W-:Y:S01]  /*1a40*/  IMAD R33, R78, 0x2, R31 ;  /* 0x000000024e217824 */ /* 0x000fe200078e021f */
[-C--:B------:R-:W-:Y:S01]  /*1a50*/  ISETP.GE.AND P3, PT, R25, R4.reuse, PT ;  /* 0x000000041900720c */ /* 0x080fe20003f66270 */
[----:B------:R-:W-:Y:S01]  /*1a60*/  USHF.L.U32 UR4, UR8, 0x15, URZ ;  /* 0x0000001508047899 */ /* 0x000fe200080006ff */
[----:B------:R-:W-:Y:S01]  /*1a70*/  LEA R92, P0, R8, UR16, 0x2 ;  /* 0x00000010085c7c11 */ /* 0x000fe2000f8010ff */
[----:B------:R-:W-:Y:S01]  /*1a80*/  IMAD R35, R78, 0x2, R33 ;  /* 0x000000024e237824 */ /* 0x000fe200078e0221 */
[----:B------:R-:W-:Y:S01]  /*1a90*/  ISETP.GE.AND P4, PT, R29, R4, PT ;  /* 0x000000041d00720c */ /* 0x000fe20003f86270 */
[----:B------:R-:W-:Y:S01]  /*1aa0*/  ULOP3.LUT UR4, UR4, 0x600000, URZ, 0xc0, !UPT ;  /* 0x0060000004047892 */ /* 0x000fe2000f8ec0ff */
[----:B------:R-:W-:Y:S01]  /*1ab0*/  LEA.HI.X.SX32 R18, R8, UR17, 0x2, P0 ;  /* 0x0000001108127c11 */ /* 0x000fe200080f16ff */
[----:B------:R-:W-:Y:S01]  /*1ac0*/  IMAD R39, R78, 0x2, R35 ;  /* 0x000000024e277824 */ /* 0x000fe200078e0223 */
[----:B------:R-:W-:-:S02]  /*1ad0*/  SEL R0, R40, RZ, !P4 ;  /* 0x000000ff28007207 */ /* 0x000fc40006000000 */
[-C--:B------:R-:W-:Y:S01]  /*1ae0*/  LEA R128, P4, R35, R92.reuse, 0x2 ;  /* 0x0000005c23807211 */ /* 0x080fe200078810ff */
[----:B------:R-:W-:Y:S01]  /*1af0*/  IMAD R41, R78, 0x2, R39 ;  /* 0x000000024e297824 */ /* 0x000fe200078e0227 */
[----:B------:R-:W-:Y:S02]  /*1b00*/  LEA R130, P0, R39, R92, 0x2 ;  /* 0x0000005c27827211 */ /* 0x000fe400078010ff */
[-C--:B------:R-:W-:Y:S01]  /*1b10*/  LEA.HI.X.SX32 R129, R35, R18.reuse, 0x2, P4 ;  /* 0x0000001223817211 */ /* 0x080fe200020f16ff */
[----:B------:R-:W-:Y:S01]  /*1b20*/  IMAD R35, R32, UR6, RZ ;  /* 0x0000000620237c24 */ /* 0x000fe2000f8e02ff */
[----:B------:R-:W-:Y:S01]  /*1b30*/  LEA.HI.X.SX32 R131, R39, R18, 0x2, P0 ;  /* 0x0000001227837211 */ /* 0x000fe200000f16ff */
[----:B------:R-:W-:Y:S01]  /*1b40*/  IMAD R39, R34, UR6, RZ ;  /* 0x0000000622277c24 */ /* 0x000fe2000f8e02ff */
[-C--:B------:R-:W-:Y:S02]  /*1b50*/  LEA R80, P0, R5, R92.reuse, 0x2 ;  /* 0x0000005c05507211 */ /* 0x080fe400078010ff */
[----:B------:R-:W-:-:S02]  /*1b60*/  LEA R132, P4, R41, R92, 0x2 ;  /* 0x0000005c29847211 */ /* 0x000fc400078810ff */
[----:B------:R-:W-:Y:S02]  /*1b70*/  LEA.HI.X.SX32 R81, R5, R18, 0x2, P0 ;  /* 0x0000001205517211 */ /* 0x000fe400000f16ff */
[----:B------:R-:W-:Y:S02]  /*1b80*/  LEA R138, P0, R9, R92, 0x2 ;  /* 0x0000005c098a7211 */ /* 0x000fe400078010ff */
[----:B------:R-:W-:Y:S01]  /*1b90*/  LEA.HI.X.SX32 R133, R41, R18, 0x2, P4 ;  /* 0x0000001229857211 */ /* 0x000fe200020f16ff */
[----:B------:R-:W-:Y:S01]  /*1ba0*/  IMAD R41, R78, 0x2, R41 ;  /* 0x000000024e297824 */ /* 0x000fe200078e0229 */
[----:B------:R-:W-:Y:S02]  /*1bb0*/  LEA R98, P4, R7, R92, 0x2 ;  /* 0x0000005c07627211 */ /* 0x000fe400078810ff */
[----:B------:R-:W-:Y:S02]  /*1bc0*/  LEA.HI.X.SX32 R139, R9, R18, 0x2, P0 ;  /* 0x00000012098b7211 */ /* 0x000fe400000f16ff */
[----:B------:R-:W-:-:S02]  /*1bd0*/  LEA R86, P0, R13, R92, 0x2 ;  /* 0x0000005c0d567211 */ /* 0x000fc400078010ff */
[----:B------:R-:W-:Y:S02]  /*1be0*/  LEA.HI.X.SX32 R99, R7, R18, 0x2, P4 ;  /* 0x0000001207637211 */ /* 0x000fe400020f16ff */
[----:B------:R-:W-:Y:S02]  /*1bf0*/  ISETP.NE.U32.AND P6, PT, R10, RZ, PT ;  /* 0x000000ff0a00720c */ /* 0x000fe40003fc5070 */
[----:B------:R-:W-:Y:S02]  /*1c00*/  LEA R84, P4, R11, R92, 0x2 ;  /* 0x0000005c0b547211 */ /* 0x000fe400078810ff */
[----:B------:R-:W-:Y:S02]  /*1c10*/  LEA.HI.X.SX32 R87, R13, R18, 0x2, P0 ;  /* 0x000000120d577211 */ /* 0x000fe400000f16ff */
[----:B------:R-:W-:Y:S02]  /*1c20*/  SEL R12, R40, RZ, !P3 ;  /* 0x000000ff280c7207 */ /* 0x000fe40005800000 */
[----:B------:R-:W-:-:S02]  /*1c30*/  LOP3.LUT R10, R37, 0x1f, RZ, 0xc0, !PT ;  /* 0x0000001f250a7812 */ /* 0x000fc400078ec0ff */
[----:B------:R-:W-:Y:S02]  /*1c40*/  LEA R90, P0, R17, R92, 0x2 ;  /* 0x0000005c115a7211 */ /* 0x000fe400078010ff */
[----:B------:R-:W-:Y:S02]  /*1c50*/  LEA.HI.X.SX32 R85, R11, R18, 0x2, P4 ;  /* 0x000000120b557211 */ /* 0x000fe400020f16ff */
[----:B------:R-:W-:Y:S01]  /*1c60*/  ISETP.NE.U32.AND P5, PT, R12, RZ, PT ;  /* 0x000000ff0c00720c */ /* 0x000fe20003fa5070 */
[----:B------:R-:W-:Y:S01]  /*1c70*/  IMAD R12, R10, R79, RZ ;  /* 0x0000004f0a0c7224 */ /* 0x000fe200078e02ff */
[----:B------:R-:W-:Y:S02]  /*1c80*/  LEA R82, P4, R15, R92, 0x2 ;  /* 0x0000005c0f527211 */ /* 0x000fe400078810ff */
[----:B------:R-:W-:Y:S02]  /*1c90*/  LEA.HI.X.SX32 R91, R17, R18, 0x2, P0 ;  /* 0x00000012115b7211 */ /* 0x000fe400000f16ff */
[----:B------:R-:W-:-:S02]  /*1ca0*/  LEA R136, P0, R21, R92, 0x2 ;  /* 0x0000005c15887211 */ /* 0x000fc400078010ff */
[----:B------:R-:W-:Y:S02]  /*1cb0*/  LEA.HI.X.SX32 R83, R15, R18, 0x2, P4 ;  /* 0x000000120f537211 */ /* 0x000fe400020f16ff */
[----:B------:R-:W-:Y:S02]  /*1cc0*/  LEA R88, P4, R19, R92, 0x2 ;  /* 0x0000005c13587211 */ /* 0x000fe400078810ff */
[-C--:B------:R-:W-:Y:S02]  /*1cd0*/  LEA.HI.X.SX32 R137, R21, R18.reuse, 0x2, P0 ;  /* 0x0000001215897211 */ /* 0x080fe400000f16ff */
[----:B------:R-:W-:Y:S02]  /*1ce0*/  LEA R126, P0, R12, UR18, 0x2 ;  /* 0x000000120c7e7c11 */ /* 0x000fe4000f8010ff */
[----:B------:R-:W-:Y:S02]  /*1cf0*/  LEA.HI.X.SX32 R89, R19, R18, 0x2, P4 ;  /* 0x0000001213597211 */ /* 0x000fe400020f16ff */
[----:B------:R-:W-:-:S02]  /*1d00*/  LEA R134, P4, R41, R92, 0x2 ;  /* 0x0000005c29867211 */ /* 0x000fc400078810ff */
[----:B------:R-:W-:Y:S02]  /*1d10*/  LEA.HI.X.SX32 R16, R12, UR19, 0x2, P0 ;  /* 0x000000130c107c11 */ /* 0x000fe400080f16ff */
[----:B------:R-:W-:Y:S02]  /*1d20*/  LEA R94, P0, R31, R92, 0x2 ;  /* 0x0000005c1f5e7211 */ /* 0x000fe400078010ff */
[----:B------:R-:W-:Y:S01]  /*1d30*/  LEA.HI.X.SX32 R135, R41, R18, 0x2, P4 ;  /* 0x0000001229877211 */ /* 0x000fe200020f16ff */
[----:B------:R-:W-:Y:S01]  /*1d40*/  IMAD R41, R38, UR6, RZ ;  /* 0x0000000626297c24 */ /* 0x000fe2000f8e02ff */
[----:B------:R-:W-:Y:S02]  /*1d50*/  LEA R96, P4, R27, R92, 0x2 ;  /* 0x0000005c1b607211 */ /* 0x000fe400078810ff */
[----:B------:R-:W-:Y:S02]  /*1d60*/  LEA.HI.X.SX32 R95, R31, R18, 0x2, P0 ;  /* 0x000000121f5f7211 */ /* 0x000fe400000f16ff */
[----:B------:R-:W-:-:S02]  /*1d70*/  LEA R92, P0, R33, R92, 0x2 ;  /* 0x0000005c215c7211 */ /* 0x000fc400078010ff */
[-C--:B------:R-:W-:Y:S02]  /*1d80*/  LEA.HI.X.SX32 R97, R27, R18.reuse, 0x2, P4 ;  /* 0x000000121b617211 */ /* 0x080fe400020f16ff */
[----:B------:R-:W-:Y:S02]  /*1d90*/  LEA.HI.X.SX32 R93, R33, R18, 0x2, P0 ;  /* 0x00000012215d7211 */ /* 0x000fe400000f16ff */
[-C--:B------:R-:W-:Y:S02]  /*1da0*/  LEA R100, P0, R35, R126.reuse, 0x2 ;  /* 0x0000007e23647211 */ /* 0x080fe400078010ff */
[----:B------:R-:W-:Y:S02]  /*1db0*/  LEA R102, P4, R39, R126, 0x2 ;  /* 0x0000007e27667211 */ /* 0x000fe400078810ff */
[----:B------:R-:W-:Y:S02]  /*1dc0*/  LEA.HI.X.SX32 R101, R35, R16, 0x2, P0 ;  /* 0x0000001023657211 */ /* 0x000fe400000f16ff */
[----:B------:R-:W-:-:S02]  /*1dd0*/  LEA R104, P0, R41, R126, 0x2 ;  /* 0x0000007e29687211 */ /* 0x000fc400078010ff */
[----:B------:R-:W-:Y:S02]  /*1de0*/  LEA.HI.X.SX32 R103, R39, R16, 0x2, P4 ;  /* 0x0000001027677211 */ /* 0x000fe400020f16ff */
[----:B------:R-:W-:Y:S02]  /*1df0*/  LEA R106, P4, R43, R126, 0x2 ;  /* 0x0000007e2b6a7211 */ /* 0x000fe400078810ff */
[----:B------:R-:W-:Y:S02]  /*1e00*/  LEA.HI.X.SX32 R105, R41, R16, 0x2, P0 ;  /* 0x0000001029697211 */ /* 0x000fe400000f16ff */
        /* <DEDUP_REMOVED lines=22> */
[C---:B------:R-:W-:Y:S02]  /*1f70*/  LEA R126, P4, R67.reuse, R126, 0x2 ;  /* 0x0000007e437e7211 */ /* 0x040fe400078810ff */
[----:B------:R-:W-:Y:S02]  /*1f80*/  ISETP.NE.U32.AND P3, PT, R0, RZ, PT ;  /* 0x000000ff0000720c */ /* 0x000fe40003f65070 */
[----:B------:R-:W-:Y:S02]  /*1f90*/  LEA.HI.X.SX32 R127, R67, R16, 0x2, P4 ;  /* 0x00000010437f7211 */ /* 0x000fe400020f16ff */
[----:B------:R-:W-:Y:S02]  /*1fa0*/  LOP3.LUT R0, R37, 0x7f, RZ, 0xc0, !PT ;  /* 0x0000007f25007812 */ /* 0x000fe400078ec0ff */
[----:B------:R-:W-:-:S02]  /*1fb0*/  ISETP.GE.AND P4, PT, R69, R4, PT ;  /* 0x000000044500720c */ /* 0x000fc40003f86270 */
[----:B------:R-:W-:Y:S02]  /*1fc0*/  LEA.HI.X.SX32 R125, R65, R16, 0x2, P0 ;  /* 0x00000010417d7211 */ /* 0x000fe400000f16ff */
[----:B------:R-:W-:Y:S02]  /*1fd0*/  ISETP.NE.U32.AND P0, PT, R0, RZ, PT ;  /* 0x000000ff0000720c */ /* 0x000fe40003f05070 */
[----:B------:R-:W-:Y:S01]  /*1fe0*/  SEL R18, R40, RZ, !P4 ;  /* 0x000000ff28127207 */ /* 0x000fe20006000000 */
[----:B------:R-:W-:Y:S10]  /*1ff0*/  @P1 BRA `(.L_x_5) ;  /* 0x0000000000181947 */ /* 0x000ff40003800000 */
[----:B------:R-:W-:Y:S01]  /*2000*/  ELECT P4, URZ, PT ;  /* 0x0000000000ff782f */ /* 0x000fe20003880000 */
[----:B------:R-:W-:Y:S01]  /*2010*/  IMAD.MOV.U32 R16, RZ, RZ, 0x1 ;  /* 0x00000001ff107424 */ /* 0x000fe200078e00ff */
[----:B------:R-:W-:Y:S01]  /*2020*/  UMOV UR6, 0x40 ;  /* 0x0000004000067882 */ /* 0x000fe20000000000 */
[----:B------:R-:W-:Y:S01]  /*2030*/  UVIRTCOUNT.DEALLOC.SMPOOL 0x80 ;  /* 0x000000800000784c */ /* 0x000fe20000000000 */
[----:B------:R-:W-:-:S09]  /*2040*/  ULEA UR6, UR5, UR6, 0x18 ;  /* 0x0000000605067291 */ /* 0x000fd2000f8ec0ff */
[----:B------:R1:W-:Y:S03]  /*2050*/  @P4 STS.U8 [UR6], R16 ;  /* 0x00000010ff004988 */ /* 0x0003e60008000006 */
.L_x_5:
[----:B------:R-:W-:Y:S01]  /*2060*/  UIADD3 UR11, UPT, UPT, UR22, UR4, URZ ;  /* 0x00000004160b7290 */ /* 0x000fe2000fffe0ff */
[----:B-1----:R-:W-:Y:S01]  /*2070*/  VIADD R16, R14, UR10 ;  /* 0x0000000a0e107c36 */ /* 0x002fe20008000000 */
[----:B------:R-:W-:Y:S01]  /*2080*/  VOTEU.ALL UP0, P0 ;  /* 0x0000000000ff7886 */ /* 0x000fe20000000000 */
[----:B------:R-:W-:Y:S01]  /*2090*/  UIADD3 UR12, UPT, UPT, UR10, 0x10000, URZ ;  /* 0x000100000a0c7890 */ /* 0x000fe2000fffe0ff */
[----:B------:R-:W-:Y:S01]  /*20a0*/  ISETP.NE.U32.AND P4, PT, R18, RZ, PT ;  /* 0x000000ff1200720c */ /* 0x000fe20003f85070 */
[----:B------:R-:W-:Y:S01]  /*20b0*/  VOTEU.ALL UP1, P0 ;  /* 0x0000000000ff7886 */ /* 0x000fe20000020000 */
[----:B------:R-:W-:Y:S01]  /*20c0*/  LOP3.LUT R71, R3, 0xa, RZ, 0xfc, !PT ;  /* 0x0000000a03477812 */ /* 0x000fe200078efcff */
[----:B------:R-:W-:Y:S01]  /*20d0*/  VIADD R42, R4, 0xffffffe0 ;  /* 0xffffffe0042a7836 */ /* 0x000fe20000000000 */
[----:B------:R-:W-:-:S04]  /*20e0*/  @!UP0 UIADD3 UR14, UPT, UPT, -UR7, 0x100000, URZ ;  /* 0x00100000070e8890 */ /* 0x000fc8000fffe1ff */
[----:B------:R-:W-:Y:S02]  /*20f0*/  @!UP0 USHF.L.U32 UR15, UR14, 0xb, URZ ;  /* 0x0000000b0e0f8899 */ /* 0x000fe400080006ff */
[----:B------:R-:W-:Y:S01]  /*2100*/  @!UP0 USHF.L.U32 UR14, UR14, 0x1, URZ ;  /* 0x000000010e0e8899 */ /* 0x000fe200080006ff */
[----:B------:R-:W-:Y:S01]  /*2110*/  STTM.16dp32bit_t0_t15.x32 tmem[UR11], RZ ;  /* 0x000000ff000079ed */ /* 0x000fe20008a8000b */
[----:B------:R-:W-:Y:S01]  /*2120*/  STTM.16dp32bit_t16_t31.x32 tmem[UR11+0x20], RZ ;  /* 0x000020ff000079ed */ /* 0x000fe20008aa000b */
[----:B------:R-:W1:Y:S01]  /*2130*/  FENCE.VIEW.ASYNC.T ;  /* 0x00000000000073c6 */ /* 0x000e620000000200 */
[----:B------:R-:W-:-:S04]  /*2140*/  @!UP0 UIADD3 UR4, UPT, UPT, -UR7, 0x100000, URZ ;  /* 0x0010000007048890 */ /* 0x000fc8000fffe1ff */
[----:B------:R-:W-:Y:S02]  /*2150*/  @!UP0 USHF.L.U32 UR5, UR4, 0xb, URZ ;  /* 0x0000000b04058899 */ /* 0x000fe400080006ff */
[----:B------:R-:W-:Y:S01]  /*2160*/  @!UP0 USHF.L.U32 UR4, UR4, 0x1, URZ ;  /* 0x0000000104048899 */ /* 0x000fe200080006ff */
[----:B-1----:R-:W-:Y:S01]  /*2170*/  BAR.SYNC.DEFER_BLOCKING 0x0 ;  /* 0x0000000000007b1d */ /* 0x002fe20000010000 */
[----:B------:R-:W-:Y:S01]  /*2180*/  LOP3.LUT R18, R14, 0x10, RZ, 0x3c, !PT ;  /* 0x000000100e127812 */ /* 0x000fe200078e3cff */
[----:B------:R-:W-:Y:S01]  /*2190*/  IMAD.SHL.U32 R79, R79, 0x20, RZ ;  /* 0x000000204f4f7824 */ /* 0x000fe200078e00ff */
[C---:B------:R-:W-:Y:S02]  /*21a0*/  LOP3.LUT R73, R3.reuse, 0xc, RZ, 0xfc, !PT ;  /* 0x0000000c03497812 */ /* 0x040fe400078efcff */
[C---:B------:R-:W-:Y:S01]  /*21b0*/  LOP3.LUT R75, R3.reuse, 0xe, RZ, 0xfc, !PT ;  /* 0x0000000e034b7812 */ /* 0x040fe200078efcff */
[----:B------:R-:W-:Y:S01]  /*21c0*/  VOTEU.ALL UP0, P0 ;  /* 0x0000000000ff7886 */ /* 0x000fe20000000000 */
[----:B------:R-:W-:Y:S01]  /*21d0*/  VIADD R145, R18, UR10 ;  /* 0x0000000a12917c36 */ /* 0x000fe20008000000 */
[----:B------:R-:W-:-:S02]  /*21e0*/  LOP3.LUT R77, R3, 0x10, RZ, 0xfc, !PT ;  /* 0x00000010034d7812 */ /* 0x000fc400078efcff */
[C---:B------:R-:W-:Y:S02]  /*21f0*/  LOP3.LUT R147, R3.reuse, 0x12, RZ, 0xfc, !PT ;  /* 0x0000001203937812 */ /* 0x040fe400078efcff */
[C---:B------:R-:W-:Y:S02]  /*2200*/  LOP3.LUT R151, R3.reuse, 0x14, RZ, 0xfc, !PT ;  /* 0x0000001403977812 */ /* 0x040fe400078efcff */
[C---:B------:R-:W-:Y:S02]  /*2210*/  LOP3.LUT R153, R3.reuse, 0x16, RZ, 0xfc, !PT ;  /* 0x0000001603997812 */ /* 0x040fe400078efcff */
[C---:B------:R-:W-:Y:S02]  /*2220*/  LOP3.LUT R155, R3.reuse, 0x18, RZ, 0xfc, !PT ;  /* 0x00000018039b7812 */ /* 0x040fe400078efcff */
[C---:B------:R-:W-:Y:S02]  /*2230*/  LOP3.LUT R161, R3.reuse, 0x1a, RZ, 0xfc, !PT ;  /* 0x0000001a03a17812 */ /* 0x040fe400078efcff */
[----:B------:R-:W-:-:S02]  /*2240*/  LOP3.LUT R163, R3, 0x1c, RZ, 0xfc, !PT ;  /* 0x0000001c03a37812 */ /* 0x000fc400078efcff */
[----:B------:R-:W-:Y:S01]  /*2250*/  LOP3.LUT R165, R3, 0x1e, RZ, 0xfc, !PT ;  /* 0x0000001e03a57812 */ /* 0x000fe200078efcff */
[----:B------:R-:W1:Y:S02]  /*2260*/  FENCE.VIEW.ASYNC.S ;  /* 0x00000000000073c6 */ /* 0x000e640000000000 */
[----:B-1----:R1:W2:Y:S02]  /*2270*/  @!UP0 SYNCS.EXCH.64 URZ, [UR12], UR14 ;  /* 0x0000000e0cff85b2 */ /* 0x0022a40008000100 */
[----:B--2---:R-:W-:Y:S06]  /*2280*/  BAR.SYNC.DEFER_BLOCKING 0x0 ;  /* 0x0000000000007b1d */ /* 0x004fec0000010000 */
[----:B------:R1:W2:Y:S02]  /*2290*/  @!UP1 SYNCS.EXCH.64 URZ, [UR10+0x10008], UR4 ;  /* 0x010008040aff95b2 */ /* 0x0002a40008000100 */
[----:B------:R-:W-:Y:S01]  /*22a0*/  @!PT LDS RZ, [RZ] ;  /* 0x00000000fffff984 */ /* 0x000fe20000000800 */
[----:B------:R-:W-:Y:S01]  /*22b0*/  @!PT LDS RZ, [RZ] ;  /* 0x00000000fffff984 */ /* 0x000fe20000000800 */
[----:B------:R-:W-:Y:S01]  /*22c0*/  @!PT LDS RZ, [RZ] ;  /* 0x00000000fffff984 */ /* 0x000fe20000000800 */
[----:B--2---:R-:W-:Y:S01]  /*22d0*/  LDGSTS.E [R16], desc[UR20][R80.64], P2 ;  /* 0x0000000050107fae */ /* 0x004fe200091a1014 */
[----:B------:R-:W-:-:S03]  /*22e0*/  ISETP.GE.AND P2, PT, R71, R4, PT ;  /* 0x000000044700720c */ /* 0x000fc60003f46270 */
[----:B------:R-:W-:Y:S01]  /*22f0*/  LDGSTS.E [R16+0x8], desc[UR20][R98.64], P6 ;  /* 0x0000800062107fae */ /* 0x000fe2000b1a1014 */
[-C--:B------:R-:W-:Y:S02]  /*2300*/  ISETP.GE.AND P6, PT, R73, R4.reuse, PT ;  /* 0x000000044900720c */ /* 0x080fe40003fc6270 */
[C---:B------:R-:W-:Y:S01]  /*2310*/  SEL R20, R40.reuse, RZ, !P2 ;  /* 0x000000ff28147207 */ /* 0x040fe20005000000 */
[----:B------:R-:W-:Y:S01]  /*2320*/  LDGSTS.E [R145], desc[UR20][R138.64], P5 ;  /* 0x000000008a917fae */ /* 0x000fe2000a9a1014 */
[-C--:B------:R-:W-:Y:S02]  /*2330*/  ISETP.GE.AND P2, PT, R75, R4.reuse, PT ;  /* 0x000000044b00720c */ /* 0x080fe40003f46270 */
[----:B------:R-:W-:Y:S01]  /*2340*/  SEL R22, R40, RZ, !P6 ;  /* 0x000000ff28167207 */ /* 0x000fe20007000000 */
[----:B------:R-:W-:Y:S01]  /*2350*/  LDGSTS.E [R145+0x8], desc[UR20][R84.64], P3 ;  /* 0x0000800054917fae */ /* 0x000fe200099a1014 */
[----:B------:R-:W-:Y:S02]  /*2360*/  ISETP.NE.U32.AND P5, PT, R20, RZ, PT ;  /* 0x000000ff1400720c */ /* 0x000fe40003fa5070 */
[----:B------:R-:W-:-:S02]  /*2370*/  ISETP.GE.AND P6, PT, R77, R4, PT ;  /* 0x000000044d00720c */ /* 0x000fc40003fc6270 */
[----:B------:R-:W-:Y:S02]  /*2380*/  LOP3.LUT R20, R14, 0x20, RZ, 0x3c, !PT ;  /* 0x000000200e147812 */ /* 0x000fe400078e3cff */
[----:B------:R-:W-:Y:S02]  /*2390*/  SEL R24, R40, RZ, !P2 ;  /* 0x000000ff28187207 */ /* 0x000fe40005000000 */
[----:B------:R-:W-:Y:S01]  /*23a0*/  ISETP.NE.U32.AND P2, PT, R22, RZ, PT ;  /* 0x000000ff1600720c */ /* 0x000fe20003f45070 */
[----:B------:R-:W-:Y:S01]  /*23b0*/  VIADD R149, R20, UR10 ;  /* 0x0000000a14957c36 */ /* 0x000fe20008000000 */
[----:B------:R-:W-:Y:S02]  /*23c0*/  SEL R22, R40, RZ, !P6 ;  /* 0x000000ff28167207 */ /* 0x000fe40007000000 */
[----:B------:R-:W-:Y:S02]  /*23d0*/  ISETP.NE.U32.AND P3, PT, R24, RZ, PT ;  /* 0x000000ff1800720c */ /* 0x000fe40003f65070 */
[----:B------:R-:W-:Y:S01]  /*23e0*/  ISETP.NE.U32.AND P6, PT, R22, RZ, PT ;  /* 0x000000ff1600720c */ /* 0x000fe20003fc5070 */
[----:B------:R-:W-:Y:S01]  /*23f0*/  LDGSTS.E [R149], desc[UR20][R86.64], P4 ;  /* 0x0000000056957fae */ /* 0x000fe2000a1a1014 */
[----:B------:R-:W-:-:S02]  /*2400*/  LOP3.LUT R22, R14, 0x30, RZ, 0x3c, !PT ;  /* 0x000000300e167812 */ /* 0x000fc400078e3cff */
[-C--:B------:R-:W-:Y:S01]  /*2410*/  ISETP.GE.AND P4, PT, R147, R4.reuse, PT ;  /* 0x000000049300720c */ /* 0x080fe20003f86270 */
[----:B------:R-:W-:Y:S01]  /*2420*/  LDGSTS.E [R149+0x8], desc[UR20][R82.64], P5 ;  /* 0x0000800052957fae */ /* 0x000fe2000a9a1014 */
[-C--:B------:R-:W-:Y:S01]  /*2430*/  ISETP.GE.AND P5, PT, R151, R4.reuse, PT ;  /* 0x000000049700720c */ /* 0x080fe20003fa6270 */
[----:B------:R-:W-:Y:S01]  /*2440*/  VIADD R157, R22, UR10 ;  /* 0x0000000a169d7c36 */ /* 0x000fe20008000000 */
[----:B------:R-:W-:Y:S02]  /*2450*/  SEL R24, R40, RZ, !P4 ;  /* 0x000000ff28187207 */ /* 0x000fe40006000000 */
[----:B------:R-:W-:Y:S02]  /*2460*/  ISETP.GE.AND P4, PT, R153, R4, PT ;  /* 0x000000049900720c */ /* 0x000fe40003f86270 */
[----:B------:R-:W-:Y:S01]  /*2470*/  LDGSTS.E [R157], desc[UR20][R90.64], P2 ;  /* 0x000000005a9d7fae */ /* 0x000fe200091a1014 */
[----:B------:R-:W-:Y:S02]  /*2480*/  ISETP.NE.U32.AND P2, PT, R24, RZ, PT ;  /* 0x000000ff1800720c */ /* 0x000fe40003f45070 */
[----:B------:R-:W-:Y:S01]  /*2490*/  LOP3.LUT R24, R14, 0x40, RZ, 0x3c, !PT ;  /* 0x000000400e187812 */ /* 0x000fe200078e3cff */
[----:B------:R-:W-:Y:S01]  /*24a0*/  LDGSTS.E [R157+0x8], desc[UR20][R88.64], P3 ;  /* 0x00008000589d7fae */ /* 0x000fe200099a1014 */
[----:B------:R-:W-:-:S02]  /*24b0*/  SEL R26, R40, RZ, !P5 ;  /* 0x000000ff281a7207 */ /* 0x000fc40006800000 */
[-C--:B------:R-:W-:Y:S01]  /*24c0*/  ISETP.GE.AND P5, PT, R155, R4.reuse, PT ;  /* 0x000000049b00720c */ /* 0x080fe20003fa6270 */
[----:B------:R-:W-:Y:S01]  /*24d0*/  VIADD R159, R24, UR10 ;  /* 0x0000000a189f7c36 */ /* 0x000fe20008000000 */
[----:B------:R-:W-:Y:S02]  /*24e0*/  SEL R28, R40, RZ, !P4 ;  /* 0x000000ff281c7207 */ /* 0x000fe40006000000 */
[----:B------:R-:W-:Y:S02]  /*24f0*/  ISETP.NE.U32.AND P4, PT, R26, RZ, PT ;  /* 0x000000ff1a00720c */ /* 0x000fe40003f85070 */
[----:B------:R-:W-:Y:S01]  /*2500*/  SEL R26, R40, RZ, !P5 ;  /* 0x000000ff281a7207 */ /* 0x000fe20006800000 */
[----:B------:R-:W-:Y:S01]  /*2510*/  LDGSTS.E [R159], desc[UR20][R136.64], P6 ;  /* 0x00000000889f7fae */ /* 0x000fe2000b1a1014 */
[----:B------:R-:W-:Y:S02]  /*2520*/  ISETP.GE.AND P6, PT, R161, R4, PT ;  /* 0x00000004a100720c */ /* 0x000fe40003fc6270 */
[----:B------:R-:W-:Y:S01]  /*2530*/  ISETP.NE.U32.AND P3, PT, R26, RZ, PT ;  /* 0x000000ff1a00720c */ /* 0x000fe20003f65070 */
[----:B------:R-:W-:Y:S01]  /*2540*/  LDGSTS.E [R159+0x8], desc[UR20][R96.64], P2 ;  /* 0x00008000609f7fae */ /* 0x000fe200091a1014 */
[----:B------:R-:W-:-:S02]  /*2550*/  LOP3.LUT R26, R14, 0x50, RZ, 0x3c, !PT ;  /* 0x000000500e1a7812 */ /* 0x000fc400078e3cff */
[-C--:B------:R-:W-:Y:S02]  /*2560*/  ISETP.GE.AND P2, PT, R163, R4.reuse, PT ;  /* 0x00000004a300720c */ /* 0x080fe40003f46270 */
[----:B------:R-:W-:Y:S02]  /*2570*/  SEL R30, R40, RZ, !P6 ;  /* 0x000000ff281e7207 */ /* 0x000fe40007000000 */
[----:B------:R-:W-:Y:S01]  /*2580*/  ISETP.NE.U32.AND P5, PT, R28, RZ, PT ;  /* 0x000000ff1c00720c */ /* 0x000fe20003fa5070 */
[----:B------:R-:W-:Y:S01]  /*2590*/  VIADD R28, R26, UR10 ;  /* 0x0000000a1a1c7c36 */ /* 0x000fe20008000000 */
[----:B------:R-:W-:Y:S02]  /*25a0*/  ISETP.GE.AND P6, PT, R165, R4, PT ;  /* 0x00000004a500720c */ /* 0x000fe40003fc6270 */
[C---:B------:R-:W-:Y:S02]  /*25b0*/  SEL R32, R40.reuse, RZ, !P2 ;  /* 0x000000ff28207207 */ /* 0x040fe40005000000 */
[----:B------:R-:W-:Y:S01]  /*25c0*/  SEL R34, R40, RZ, !P6 ;  /* 0x000000ff28227207 */ /* 0x000fe20007000000 */
[----:B------:R-:W-:Y:S01]  /*25d0*/  LDGSTS.E [R28], desc[UR20][R94.64], P4 ;  /* 0x000000005e1c7fae */ /* 0x000fe2000a1a1014 */
[----:B------:R-:W-:-:S02]  /*25e0*/  ISETP.NE.U32.AND P2, PT, R30, RZ, PT ;  /* 0x000000ff1e00720c */ /* 0x000fc40003f45070 */
[----:B------:R-:W-:Y:S02]  /*25f0*/  ISETP.NE.U32.AND P4, PT, R32, RZ, PT ;  /* 0x000000ff2000720c */ /* 0x000fe40003f85070 */
[----:B------:R-:W-:Y:S01]  /*2600*/  LOP3.LUT R30, R14, 0x60, RZ, 0x3c, !PT ;  /* 0x000000600e1e7812 */ /* 0x000fe200078e3cff */
[----:B------:R-:W-:Y:S01]  /*2610*/  LDGSTS.E [R28+0x8], desc[UR20][R92.64], P5 ;  /* 0x000080005c1c7fae */ /* 0x000fe2000a9a1014 */
[----:B------:R-:W-:Y:S02]  /*2620*/  ISETP.NE.U32.AND P6, PT, R34, RZ, PT ;  /* 0x000000ff2200720c */ /* 0x000fe40003fc5070 */
[----:B------:R-:W-:Y:S01]  /*2630*/  LOP3.LUT R34, R14, 0x70, RZ, 0x3c, !PT ;  /* 0x000000700e227812 */ /* 0x000fe200078e3cff */
[----:B------:R-:W-:Y:S01]  /*2640*/  VIADD R32, R30, UR10 ;  /* 0x0000000a1e207c36 */ /* 0x000fe20008000000 */
[----:B------:R-:W-:-:S03]  /*2650*/  ISETP.GE.AND P5, PT, R10, R4, PT ;  /* 0x000000040a00720c */ /* 0x000fc60003fa6270 */
[----:B------:R-:W-:Y:S01]  /*2660*/  VIADD R38, R34, UR10 ;  /* 0x0000000a22267c36 */ /* 0x000fe20008000000 */
[----:B------:R-:W-:Y:S01]  /*2670*/  LDGSTS.E [R32], desc[UR20][R128.64], P3 ;  /* 0x0000000080207fae */ /* 0x000fe200099a1014 */
[-C--:B------:R-:W-:Y:S02]  /*2680*/  ISETP.GE.AND P3, PT, R3, R42.reuse, PT ;  /* 0x0000002a0300720c */ /* 0x080fe40003f66270 */
[----:B------:R-:W-:Y:S01]  /*2690*/  SEL R40, R40, RZ, !P5 ;  /* 0x000000ff28287207 */ /* 0x000fe20006800000 */
[----:B------:R-:W-:Y:S01]  /*26a0*/  LDGSTS.E [R32+0x8], desc[UR20][R130.64], P2 ;  /* 0x0000800082207fae */ /* 0x000fe200091a1014 */
[-C--:B------:R-:W-:Y:S02]  /*26b0*/  ISETP.GE.AND P5, PT, R25, R42.reuse, PT ;  /* 0x0000002a1900720c */ /* 0x080fe40003fa6270 */
[----:B------:R-:W-:Y:S01]  /*26c0*/  SEL R44, RZ, 0x4, P3 ;  /* 0x00000004ff2c7807 */ /* 0x000fe20001800000 */
[----:B------:R-:W-:Y:S01]  /*26d0*/  LDGSTS.E [R38], desc[UR20][R132.64], P4 ;  /* 0x0000000084267fae */ /* 0x000fe2000a1a1014 */
[----:B------:R-:W-:-:S02]  /*26e0*/  ISETP.GE.AND P3, PT, R29, R42, PT ;  /* 0x0000002a1d00720c */ /* 0x000fc40003f66270 */
[----:B------:R-:W-:Y:S01]  /*26f0*/  SEL R48, RZ, 0x4, P5 ;  /* 0x00000004ff307807 */ /* 0x000fe20002800000 */
[----:B------:R-:W-:Y:S01]  /*2700*/  LDGSTS.E [R38+0x8], desc[UR20][R134.64], P6 ;  /* 0x0000800086267fae */ /* 0x000fe2000b1a1014 */
[-C--:B------:R-:W-:Y:S02]  /*2710*/  ISETP.GE.AND P6, PT, R23, R42.reuse, PT ;  /* 0x0000002a1700720c */ /* 0x080fe40003fc6270 */
[-C--:B------:R-:W-:Y:S01]  /*2720*/  ISETP.GE.AND P5, PT, R71, R42.reuse, PT ;  /* 0x0000002a4700720c */ /* 0x080fe20003fa6270 */
[----:B------:R-:W0:Y:S01]  /*2730*/  LDGDEPBAR ;  /* 0x00000000000079af */ /* 0x000e220000000000 */
[----:B------:R-:W-:Y:S02]  /*2740*/  SEL R46, RZ, 0x4, P6 ;  /* 0x00000004ff2e7807 */ /* 0x000fe40003000000 */
[----:B------:R-:W-:Y:S02]  /*2750*/  ISETP.GE.AND P6, PT, R69, R42, PT ;  /* 0x0000002a4500720c */ /* 0x000fe40003fc6270 */
[----:B------:R-:W-:-:S02]  /*2760*/  SEL R50, RZ, 0x4, P3 ;  /* 0x00000004ff327807 */ /* 0x000fc40001800000 */
[----:B------:R-:W-:Y:S02]  /*2770*/  SEL R52, RZ, 0x4, P6 ;  /* 0x00000004ff347807 */ /* 0x000fe40003000000 */
[-C--:B------:R-:W-:Y:S02]  /*2780*/  ISETP.GE.AND P3, PT, R73, R42.reuse, PT ;  /* 0x0000002a4900720c */ /* 0x080fe40003f66270 */
[-C--:B------:R-:W-:Y:S02]  /*2790*/  ISETP.GE.AND P6, PT, R75, R42.reuse, PT ;  /* 0x0000002a4b00720c */ /* 0x080fe40003fc6270 */
        /* <DEDUP_REMOVED lines=10> */
[----:B------:R-:W-:Y:S02]  /*2840*/  ISETP.GT.AND P2, PT, R6, 0x3f, PT ;  /* 0x0000003f0600780c */ /* 0x000fe40003f44270 */
[-C--:B------:R-:W-:Y:S02]  /*2850*/  ISETP.GE.AND P3, PT, R155, R42.reuse, PT ;  /* 0x0000002a9b00720c */ /* 0x080fe40003f66270 */
[-C--:B------:R-:W-:Y:S02]  /*2860*/  ISETP.GE.AND P6, PT, R161, R42.reuse, PT ;  /* 0x0000002aa100720c */ /* 0x080fe40003fc6270 */
[----:B------:R-:W-:Y:S02]  /*2870*/  SEL R60, RZ, 0x4, P5 ;  /* 0x00000004ff3c7807 */ /* 0x000fe40002800000 */
[----:B------:R-:W-:-:S02]  /*2880*/  ISETP.GE.AND P5, PT, R163, R42, PT ;  /* 0x0000002aa300720c */ /* 0x000fc40003fa6270 */
[----:B------:R-:W-:Y:S02]  /*2890*/  SEL R56, RZ, 0x4, P3 ;  /* 0x00000004ff387807 */ /* 0x000fe40001800000 */
[----:B------:R-:W-:Y:S02]  /*28a0*/  SEL R44, R44, RZ, P2 ;  /* 0x000000ff2c2c7207 */ /* 0x000fe40001000000 */
[----:B------:R-:W-:Y:S02]  /*28b0*/  SEL R58, RZ, 0x4, P6 ;  /* 0x00000004ff3a7807 */ /* 0x000fe40003000000 */
[-C--:B------:R-:W-:Y:S02]  /*28c0*/  ISETP.GE.AND P4, PT, R10, R42.reuse, PT ;  /* 0x0000002a0a00720c */ /* 0x080fe40003f86270 */
[----:B------:R-:W-:Y:S02]  /*28d0*/  ISETP.GE.AND P3, PT, R165, R42, PT ;  /* 0x0000002aa500720c */ /* 0x000fe40003f66270 */
[----:B------:R-:W-:-:S02]  /*28e0*/  ISETP.NE.U32.AND P6, PT, R40, RZ, PT ;  /* 0x000000ff2800720c */ /* 0x000fc40003fc5070 */
[----:B------:R-:W-:Y:S02]  /*28f0*/  SEL R40, RZ, 0x4, P5 ;  /* 0x00000004ff287807 */ /* 0x000fe40002800000 */
[----:B------:R-:W-:Y:S02]  /*2900*/  SEL R48, R48, RZ, P2 ;  /* 0x000000ff30307207 */ /* 0x000fe40001000000 */
[----:B------:R-:W-:Y:S02]  /*2910*/  ISETP.NE.U32.AND P5, PT, R44, RZ, PT ;  /* 0x000000ff2c00720c */ /* 0x000fe40003fa5070 */
[----:B------:R-:W-:Y:S02]  /*2920*/  SEL R54, RZ, 0x4, P3 ;  /* 0x00000004ff367807 */ /* 0x000fe40001800000 */
[----:B------:R-:W-:Y:S02]  /*2930*/  SEL R44, RZ, 0x4, P4 ;  /* 0x00000004ff2c7807 */ /* 0x000fe40002000000 */
[----:B------:R-:W-:-:S02]  /*2940*/  SEL R42, R50, RZ, P2 ;  /* 0x000000ff322a7207 */ /* 0x000fc40001000000 */
[----:B------:R-:W-:Y:S02]  /*2950*/  SEL R50, R40, RZ, P2 ;  /* 0x000000ff28327207 */ /* 0x000fe40001000000 */
[----:B------:R-:W-:Y:S02]  /*2960*/  ISETP.NE.U32.AND P4, PT, R48, RZ, PT ;  /* 0x000000ff3000720c */ /* 0x000fe40003f85070 */
[----:B------:R-:W-:Y:S02]  /*2970*/  LOP3.LUT R40, R37, 0x60, RZ, 0xc0, !PT ;  /* 0x0000006025287812 */ /* 0x000fe400078ec0ff */
[----:B------:R-:W-:Y:S02]  /*2980*/  SEL R48, R52, RZ, P2 ;  /* 0x000000ff34307207 */ /* 0x000fe40001000000 */
[----:B------:R-:W-:Y:S02]  /*2990*/  SEL R46, R46, RZ, P2 ;  /* 0x000000ff2e2e7207 */ /* 0x000fe40001000000 */
[----:B------:R-:W-:-:S02]  /*29a0*/  SEL R72, R72, RZ, P2 ;  /* 0x000000ff48487207 */ /* 0x000fc40001000000 */
[----:B------:R-:W-:Y:S02]  /*29b0*/  SEL R68, R68, RZ, P2 ;  /* 0x000000ff44447207 */ /* 0x000fe40001000000 */
[----:B------:R-:W-:Y:S02]  /*29c0*/  SEL R70, R70, RZ, P2 ;  /* 0x000000ff46467207 */ /* 0x000fe40001000000 */
[----:B------:R-:W-:Y:S02]  /*29d0*/  SEL R64, R64, RZ, P2 ;  /* 0x000000ff40407207 */ /* 0x000fe40001000000 */
[----:B------:R-:W-:Y:S02]  /*29e0*/  SEL R66, R66, RZ, P2 ;  /* 0x000000ff42427207 */ /* 0x000fe40001000000 */
[----:B------:R-:W-:Y:S02]  /*29f0*/  SEL R62, R62, RZ, P2 ;  /* 0x000000ff3e3e7207 */ /* 0x000fe40001000000 */
[----:B------:R-:W-:-:S02]  /*2a00*/  SEL R60, R60, RZ, P2 ;  /* 0x000000ff3c3c7207 */ /* 0x000fc40001000000 */
[----:B------:R-:W-:Y:S02]  /*2a10*/  SEL R56, R56, RZ, P2 ;  /* 0x000000ff38387207 */ /* 0x000fe40001000000 */
[----:B------:R-:W-:Y:S02]  /*2a20*/  SEL R58, R58, RZ, P2 ;  /* 0x000000ff3a3a7207 */ /* 0x000fe40001000000 */
[----:B------:R-:W-:Y:S02]  /*2a30*/  SEL R54, R54, RZ, P2 ;  /* 0x000000ff36367207 */ /* 0x000fe40001000000 */
[----:B------:R-:W-:Y:S02]  /*2a40*/  SEL R52, R44, RZ, P2 ;  /* 0x000000ff2c347207 */ /* 0x000fe40001000000 */
[----:B------:R-:W-:Y:S02]  /*2a50*/  ISETP.NE.U32.AND P2, PT, R42, RZ, PT ;  /* 0x000000ff2a00720c */ /* 0x000fe40003f45070 */
[----:B------:R-:W-:Y:S01]  /*2a60*/  SHF.R.U32.HI R42, RZ, 0x1, R40 ;  /* 0x00000001ff2a7819 */ /* 0x000fe20000011628 */
[----:B------:R-:W-:Y:S01]  /*2a70*/  IMAD.SHL.U32 R40, R0, 0x4, RZ ;  /* 0x0000000400287824 */ /* 0x000fe200078e00ff */
[----:B------:R-:W-:-:S04]  /*2a80*/  ISETP.NE.U32.AND P3, PT, R46, RZ, PT ;  /* 0x000000ff2e00720c */ /* 0x000fc80003f65070 */
[----:B------:R-:W-:-:S04]  /*2a90*/  LOP3.LUT R40, R40, R42, RZ, 0x3c, !PT ;  /* 0x0000002a28287212 */ /* 0x000fc800078e3cff */
[C---:B------:R-:W-:Y:S01]  /*2aa0*/  LOP3.LUT R44, R40.reuse, 0x40, RZ, 0x3c, !PT ;  /* 0x00000040282c7812 */ /* 0x040fe200078e3cff */
[----:B------:R-:W-:-:S04]  /*2ab0*/  VIADD R42, R40, UR10 ;  /* 0x0000000a282a7c36 */ /* 0x000fc80008000000 */
[----:B------:R-:W-:Y:S01]  /*2ac0*/  VIADD R46, R44, UR10 ;  /* 0x0000000a2c2e7c36 */ /* 0x000fe20008000000 */
[----:B------:R2:W-:Y:S04]  /*2ad0*/  LDGSTS.E [R42+0x8000], desc[UR20][R100.64], P6 ;  /* 0x08000000642a7fae */ /* 0x0005e8000b1a1014 */
[----:B------:R3:W-:Y:S04]  /*2ae0*/  LDGSTS.E [R42+0x8400], desc[UR20][R104.64], P6 ;  /* 0x08400000682a7fae */ /* 0x0007e8000b1a1014 */
[----:B------:R4:W-:Y:S04]  /*2af0*/  LDGSTS.E [R42+0x8800], desc[UR20][R108.64], P6 ;  /* 0x088000006c2a7fae */ /* 0x0009e8000b1a1014 */
[----:B------:R5:W-:Y:S01]  /*2b00*/  LDGSTS.E [R42+0x8c00], desc[UR20][R140.64], P6 ;  /* 0x08c000008c2a7fae */ /* 0x000be2000b1a1014 */
[----:B--2---:R-:W-:-:S03]  /*2b10*/  IMAD.WIDE R100, R79, 0x4, R100 ;  /* 0x000000044f647825 */ /* 0x004fc600078e0264 */
[----:B------:R2:W-:Y:S01]  /*2b20*/  LDGSTS.E [R42+0x9000], desc[UR20][R112.64], P6 ;  /* 0x09000000702a7fae */ /* 0x0005e2000b1a1014 */
[----:B---3--:R-:W-:-:S03]  /*2b30*/  IMAD.WIDE R104, R79, 0x4, R104 ;  /* 0x000000044f687825 */ /* 0x008fc600078e0268 */
[----:B------:R3:W-:Y:S01]  /*2b40*/  LDGSTS.E [R42+0x9400], desc[UR20][R116.64], P6 ;  /* 0x09400000742a7fae */ /* 0x0007e2000b1a1014 */
[----:B----4-:R-:W-:-:S03]  /*2b50*/  IMAD.WIDE R108, R79, 0x4, R108 ;  /* 0x000000044f6c7825 */ /* 0x010fc600078e026c */
[----:B------:R4:W-:Y:S01]  /*2b60*/  LDGSTS.E [R42+0x9800], desc[UR20][R120.64], P6 ;  /* 0x09800000782a7fae */ /* 0x0009e2000b1a1014 */
[----:B-----5:R-:W-:-:S03]  /*2b70*/  IMAD.WIDE R140, R79, 0x4, R140 ;  /* 0x000000044f8c7825 */ /* 0x020fc600078e028c */
        /* <DEDUP_REMOVED lines=17> */
[----:B------:R-:W-:Y:S01]  /*2c90*/  ISETP.NE.U32.AND P6, PT, R48, RZ, PT ;  /* 0x000000ff3000720c */ /* 0x000fe20003fc5070 */
[----:B------:R-:W-:Y:S02]  /*2ca0*/  IMAD.SHL.U32 R48, R78, 0x20, RZ ;  /* 0x000000204e307824 */ /* 0x000fe400078e00ff */
[----:B------:R-:W0:Y:S01]  /*2cb0*/  LDGDEPBAR ;  /* 0x00000000000079af */ /* 0x000e220000000000 */
[----:B--2---:R-:W-:-:S04]  /*2cc0*/  IMAD.WIDE R114, R79, 0x4, R114 ;  /* 0x000000044f727825 */ /* 0x004fc800078e0272 */
[C---:B------:R-:W-:Y:S01]  /*2cd0*/  IMAD.WIDE R80, R48.reuse, 0x4, R80 ;  /* 0x0000000430507825 */ /* 0x040fe200078e0250 */
[----:B------:R-:W-:Y:S03]  /*2ce0*/  BAR.SYNC.DEFER_BLOCKING 0x0 ;  /* 0x0000000000007b1d */ /* 0x000fe60000010000 */
[----:B------:R-:W-:-:S04]  /*2cf0*/  IMAD.WIDE R98, R48, 0x4, R98 ;  /* 0x0000000430627825 */ /* 0x000fc800078e0262 */
[----:B------:R-:W-:-:S04]  /*2d00*/  IMAD.WIDE R138, R48, 0x4, R138 ;  /* 0x00000004308a7825 */ /* 0x000fc800078e028a */
[----:B------:R-:W-:-:S04]  /*2d10*/  IMAD.WIDE R84, R48, 0x4, R84 ;  /* 0x0000000430547825 */ /* 0x000fc800078e0254 */
[----:B------:R-:W-:-:S04]  /*2d20*/  IMAD.WIDE R86, R48, 0x4, R86 ;  /* 0x0000000430567825 */ /* 0x000fc800078e0256 */
[----:B------:R-:W-:-:S04]  /*2d30*/  IMAD.WIDE R82, R48, 0x4, R82 ;  /* 0x0000000430527825 */ /* 0x000fc800078e0252 */
[----:B------:R-:W-:Y:S01]  /*2d40*/  IMAD.WIDE R90, R48, 0x4, R90 ;  /* 0x00000004305a7825 */ /* 0x000fe200078e025a */
[----:B------:R-:W-:Y:S01]  /*2d50*/  @!PT LDS RZ, [RZ] ;  /* 0x00000000fffff984 */ /* 0x000fe20000000800 */
[----:B------:R-:W-:Y:S01]  /*2d60*/  @!PT LDS RZ, [RZ] ;  /* 0x00000000fffff984 */ /* 0x000fe20000000800 */
[----:B------:R-:W-:Y:S01]  /*2d70*/  @!PT LDS RZ, [RZ] ;  /* 0x00000000fffff984 */ /* 0x000fe20000000800 */
[----:B------:R2:W-:Y:S01]  /*2d80*/  LDGSTS.E [R16+0x2000], desc[UR20][R80.64], P5 ;  /* 0x0200000050107fae */ /* 0x0005e2000a9a1014 */
[----:B------:R-:W-:Y:S02]  /*2d90*/  ISETP.NE.U32.AND P5, PT, R72, RZ, PT ;  /* 0x000000ff4800720c */ /* 0x000fe40003fa5070 */
[----:B------:R-:W-:Y:S01]  /*2da0*/  IMAD.WIDE R88, R48, 0x4, R88 ;  /* 0x0000000430587825 */ /* 0x000fe200078e0258 */
[----:B------:R1:W-:Y:S01]  /*2db0*/  LDGSTS.E [R16+0x2008], desc[UR20][R98.64], P3 ;  /* 0x0200800062107fae */ /* 0x0003e200099a1014 */
[----:B------:R-:W-:Y:S02]  /*2dc0*/  ISETP.NE.U32.AND P3, PT, R68, RZ, PT ;  /* 0x000000ff4400720c */ /* 0x000fe40003f65070 */
[----:B------:R-:W-:Y:S01]  /*2dd0*/  IMAD.WIDE R136, R48, 0x4, R136 ;  /* 0x0000000430887825 */ /* 0x000fe200078e0288 */
[----:B------:R1:W-:Y:S01]  /*2de0*/  LDGSTS.E [R145+0x2000], desc[UR20][R138.64], P4 ;  /* 0x020000008a917fae */ /* 0x0003e2000a1a1014 */
[----:B------:R-:W-:-:S02]  /*2df0*/  ISETP.NE.U32.AND P4, PT, R70, RZ, PT ;  /* 0x000000ff4600720c */ /* 0x000fc40003f85070 */
[----:B------:R-:W-:Y:S01]  /*2e00*/  IMAD.WIDE R96, R48, 0x4, R96 ;  /* 0x0000000430607825 */ /* 0x000fe200078e0260 */
        /* <DEDUP_REMOVED lines=20> */
[----:B------:R-:W-:Y:S01]  /*2f50*/  VIADD R50, R4, 0xffffffc0 ;  /* 0xffffffc004327836 */ /* 0x000fe20000000000 */
[----:B------:R1:W-:Y:S01]  /*2f60*/  LDGSTS.E [R28+0x2000], desc[UR20][R94.64], P5 ;  /* 0x020000005e1c7fae */ /* 0x0003e2000a9a1014 */
[----:B------:R-:W-:Y:S01]  /*2f70*/  ISETP.NE.U32.AND P5, PT, R54, RZ, PT ;  /* 0x000000ff3600720c */ /* 0x000fe20003fa5070 */
[----:B---3--:R-:W-:Y:S02]  /*2f80*/  IMAD.WIDE R118, R79, 0x4, R118 ;  /* 0x000000044f767825 */ /* 0x008fe400078e0276 */
[----:B------:R3:W-:Y:S01]  /*2f90*/  LDGSTS.E [R28+0x2008], desc[UR20][R92.64], P3 ;  /* 0x020080005c1c7fae */ /* 0x0007e200099a1014 */
[----:B------:R-:W-:Y:S01]  /*2fa0*/  ISETP.GE.AND P3, PT, R3, R50, PT ;  /* 0x000000320300720c */ /* 0x000fe20003f66270 */
[----:B----4-:R-:W-:-:S02]  /*2fb0*/  IMAD.WIDE R122, R79, 0x4, R122 ;  /* 0x000000044f7a7825 */ /* 0x010fc400078e027a */
[----:B------:R4:W-:Y:S01]  /*2fc0*/  LDGSTS.E [R32+0x2000], desc[UR20][R128.64], P4 ;  /* 0x0200000080207fae */ /* 0x0009e2000a1a1014 */
[----:B------:R-:W-:Y:S01]  /*2fd0*/  ISETP.GT.AND P4, PT, R6, 0x5f, PT ;  /* 0x0000005f0600780c */ /* 0x000fe20003f84270 */
[----:B-----5:R-:W-:Y:S01]  /*2fe0*/  IMAD.WIDE R126, R79, 0x4, R126 ;  /* 0x000000044f7e7825 */ /* 0x020fe200078e027e */
[----:B------:R-:W-:Y:S01]  /*2ff0*/  SEL R54, RZ, 0x4, P3 ;  /* 0x00000004ff367807 */ /* 0x000fe20001800000 */
[----:B------:R5:W-:Y:S01]  /*3000*/  LDGSTS.E [R32+0x2008], desc[UR20][R130.64], P2 ;  /* 0x0200800082207fae */ /* 0x000be200091a1014 */
[----:B------:R-:W-:Y:S01]  /*3010*/  ISETP.NE.U32.AND P2, PT, R52, RZ, PT ;  /* 0x000000ff3400720c */ /* 0x000fe20003f45070 */
[----:B--2---:R-:W-:Y:S01]  /*3020*/  IMAD.WIDE R80, R48, 0x4, R80 ;  /* 0x0000000430507825 */ /* 0x004fe200078e0250 */
[-C--:B------:R-:W-:Y:S01]  /*3030*/  ISETP.GE.AND P3, PT, R23, R50.reuse, PT ;  /* 0x000000321700720c */ /* 0x080fe20003f66270 */
[----:B------:R2:W-:Y:S01]  /*3040*/  LDGSTS.E [R38+0x2000], desc[UR20][R132.64], P6 ;  /* 0x0200000084267fae */ /* 0x0005e2000b1a1014 */
[----:B------:R-:W-:Y:S01]  /*3050*/  SEL R54, R54, RZ, P4 ;  /* 0x000000ff36367207 */ /* 0x000fe20002000000 */
[C---:B-1----:R-:W-:Y:S01]  /*3060*/  IMAD.WIDE R98, R48.reuse, 0x4, R98 ;  /* 0x0000000430627825 */ /* 0x042fe200078e0262 */
[-C--:B------:R-:W-:Y:S01]  /*3070*/  ISETP.GE.AND P6, PT, R25, R50.reuse, PT ;  /* 0x000000321900720c */ /* 0x080fe20003fc6270 */
[----:B------:R1:W-:Y:S01]  /*3080*/  LDGSTS.E [R38+0x2008], desc[UR20][R134.64], P5 ;  /* 0x0200800086267fae */ /* 0x0003e2000a9a1014 */
[----:B------:R-:W-:Y:S01]  /*3090*/  SEL R52, RZ, 0x4, P3 ;  /* 0x00000004ff347807 */ /* 0x000fe20001800000 */
[----:B------:R-:W-:Y:S01]  /*30a0*/  IMAD.WIDE R138, R48, 0x4, R138 ;  /* 0x00000004308a7825 */ /* 0x000fe200078e028a */
[----:B------:R-:W-:Y:S01]  /*30b0*/  ISETP.NE.U32.AND P3, PT, R54, RZ, PT ;  /* 0x000000ff3600720c */ /* 0x000fe20003f65070 */
[----:B------:R-:W0:Y:S01]  /*30c0*/  LDGDEPBAR ;  /* 0x00000000000079af */ /* 0x000e220000000000 */
[----:B------:R-:W-:Y:S01]  /*30d0*/  SEL R54, RZ, 0x4, P6 ;  /* 0x00000004ff367807 */ /* 0x000fe20003000000 */
[----:B------:R-:W-:Y:S01]  /*30e0*/  IMAD.WIDE R84, R48, 0x4, R84 ;  /* 0x0000000430547825 */ /* 0x000fe200078e0254 */
[----:B------:R-:W-:Y:S01]  /*30f0*/  SEL R52, R52, RZ, P4 ;  /* 0x000000ff34347207 */ /* 0x000fe20002000000 */
[----:B------:R1:W-:Y:S01]  /*3100*/  LDGSTS.E [R42+0xa000], desc[UR20][R100.64], P2 ;  /* 0x0a000000642a7fae */ /* 0x0003e200091a1014 */
[-C--:B------:R-:W-:Y:S01]  /*3110*/  ISETP.GE.AND P6, PT, R29, R50.reuse, PT ;  /* 0x000000321d00720c */ /* 0x080fe20003fc6270 */
[----:B------:R-:W-:Y:S01]  /*3120*/  IMAD.WIDE R86, R48, 0x4, R86 ;  /* 0x0000000430567825 */ /* 0x000fe200078e0256 */
[----:B------:R-:W-:Y:S01]  /*3130*/  SEL R54, R54, RZ, P4 ;  /* 0x000000ff36367207 */ /* 0x000fe20002000000 */
[----:B------:R1:W-:Y:S01]  /*3140*/  LDGSTS.E [R42+0xa400], desc[UR20][R104.64], P2 ;  /* 0x0a400000682a7fae */ /* 0x0003e200091a1014 */
[----:B------:R-:W-:Y:S01]  /*3150*/  ISETP.GE.AND P5, PT, R69, R50, PT ;  /* 0x000000324500720c */ /* 0x000fe20003fa6270 */
[----:B------:R-:W-:-:S02]  /*3160*/  IMAD.WIDE R82, R48, 0x4, R82 ;  /* 0x0000000430527825 */ /* 0x000fc400078e0252 */
[----:B------:R1:W-:Y:S02]  /*3170*/  LDGSTS.E [R42+0xa800], desc[UR20][R108.64], P2 ;  /* 0x0a8000006c2a7fae */ /* 0x0003e400091a1014 */
[C---:B------:R-:W-:Y:S02]  /*3180*/  IMAD.WIDE R90, R48.reuse, 0x4, R90 ;  /* 0x00000004305a7825 */ /* 0x040fe400078e025a */
[----:B------:R1:W-:Y:S02]  /*3190*/  LDGSTS.E [R42+0xac00], desc[UR20][R140.64], P2 ;  /* 0x0ac000008c2a7fae */ /* 0x0003e400091a1014 */
[C---:B------:R-:W-:Y:S02]  /*31a0*/  IMAD.WIDE R88, R48.reuse, 0x4, R88 ;  /* 0x0000000430587825 */ /* 0x040fe400078e0258 */
[----:B------:R1:W-:Y:S02]  /*31b0*/  LDGSTS.E [R42+0xb000], desc[UR20][R112.64], P2 ;  /* 0x0b000000702a7fae */ /* 0x0003e400091a1014 */
[----:B------:R-:W-:-:S02]  /*31c0*/  IMAD.WIDE R136, R48, 0x4, R136 ;  /* 0x0000000430887825 */ /* 0x000fc400078e0288 */
[----:B------:R1:W-:Y:S02]  /*31d0*/  LDGSTS.E [R42+0xb400], desc[UR20][R116.64], P2 ;  /* 0x0b400000742a7fae */ /* 0x0003e400091a1014 */
[C---:B------:R-:W-:Y:S02]  /*31e0*/  IMAD.WIDE R96, R48.reuse, 0x4, R96 ;  /* 0x0000000430607825 */ /* 0x040fe400078e0260 */
[----:B------:R1:W-:Y:S02]  /*31f0*/  LDGSTS.E [R42+0xb800], desc[UR20][R120.64], P2 ;  /* 0x0b800000782a7fae */ /* 0x0003e400091a1014 */
[C---:B------:R-:W-:Y:S02]  /*3200*/  IMAD.WIDE R94, R48.reuse, 0x4, R94 ;  /* 0x00000004305e7825 */ /* 0x040fe400078e025e */
[----:B------:R1:W-:Y:S02]  /*3210*/  LDGSTS.E [R42+0xbc00], desc[UR20][R124.64], P2 ;  /* 0x0bc000007c2a7fae */ /* 0x0003e400091a1014 */
[----:B---3--:R-:W-:-:S02]  /*3220*/  IMAD.WIDE R92, R48, 0x4, R92 ;  /* 0x00000004305c7825 */ /* 0x008fc400078e025c */
[----:B------:R3:W-:Y:S02]  /*3230*/  LDGSTS.E [R46+0xa200], desc[UR20][R102.64], P2 ;  /* 0x0a200000662e7fae */ /* 0x0007e400091a1014 */
[C---:B----4-:R-:W-:Y:S02]  /*3240*/  IMAD.WIDE R128, R48.reuse, 0x4, R128 ;  /* 0x0000000430807825 */ /* 0x050fe400078e0280 */
[----:B------:R4:W-:Y:S02]  /*3250*/  LDGSTS.E [R46+0xa600], desc[UR20][R106.64], P2 ;  /* 0x0a6000006a2e7fae */ /* 0x0009e400091a1014 */
[C---:B-----5:R-:W-:Y:S02]  /*3260*/  IMAD.WIDE R130, R48.reuse, 0x4, R130 ;  /* 0x0000000430827825 */ /* 0x060fe400078e0282 */
[----:B------:R5:W-:Y:S02]  /*3270*/  LDGSTS.E [R46+0xaa00], desc[UR20][R142.64], P2 ;  /* 0x0aa000008e2e7fae */ /* 0x000be400091a1014 */
[----:B--2---:R-:W-:-:S02]  /*3280*/  IMAD.WIDE R132, R48, 0x4, R132 ;  /* 0x0000000430847825 */ /* 0x004fc400078e0284 */
[----:B------:R2:W-:Y:S02]  /*3290*/  LDGSTS.E [R46+0xae00], desc[UR20][R110.64], P2 ;  /* 0x0ae000006e2e7fae */ /* 0x0005e400091a1014 */
[----:B-1----:R-:W-:Y:S02]  /*32a0*/  IMAD.WIDE R134, R48, 0x4, R134 ;  /* 0x0000000430867825 */ /* 0x002fe400078e0286 */
[----:B------:R1:W-:Y:S02]  /*32b0*/  LDGSTS.E [R46+0xb200], desc[UR20][R114.64], P2 ;  /* 0x0b200000722e7fae */ /* 0x0003e400091a1014 */
[C---:B------:R-:W-:Y:S02]  /*32c0*/  IMAD.WIDE R100, R79.reuse, 0x4, R100 ;  /* 0x000000044f647825 */ /* 0x040fe400078e0264 */
[----:B------:R1:W-:Y:S02]  /*32d0*/  LDGSTS.E [R46+0xb600], desc[UR20][R118.64], P2 ;  /* 0x0b600000762e7fae */ /* 0x0003e400091a1014 */
[----:B------:R-:W-:-:S02]  /*32e0*/  IMAD.WIDE R104, R79, 0x4, R104 ;  /* 0x000000044f687825 */ /* 0x000fc400078e0268 */
[----:B------:R1:W-:Y:S02]  /*32f0*/  LDGSTS.E [R46+0xba00], desc[UR20][R122.64], P2 ;  /* 0x0ba000007a2e7fae */ /* 0x0003e400091a1014 */
[C---:B------:R-:W-:Y:S02]  /*3300*/  IMAD.WIDE R108, R79.reuse, 0x4, R108 ;  /* 0x000000044f6c7825 */ /* 0x040fe400078e026c */
[----:B------:R1:W-:Y:S01]  /*3310*/  LDGSTS.E [R46+0xbe00], desc[UR20][R126.64], P2 ;  /* 0x0be000007e2e7fae */ /* 0x0003e200091a1014 */
[----:B------:R-:W-:Y:S01]  /*3320*/  ISETP.NE.U32.AND P2, PT, R52, RZ, PT ;  /* 0x000000ff3400720c */ /* 0x000fe20003f45070 */
[C---:B------:R-:W-:Y:S01]  /*3330*/  IMAD.WIDE R140, R79.reuse, 0x4, R140 ;  /* 0x000000044f8c7825 */ /* 0x040fe200078e028c */
[----:B------:R-:W-:Y:S01]  /*3340*/  SEL R52, RZ, 0x4, P6 ;  /* 0x00000004ff347807 */ /* 0x000fe20003000000 */
[----:B------:R-:W0:Y:S01]  /*3350*/  LDGDEPBAR ;  /* 0x00000000000079af */ /* 0x000e220000000000 */
[----:B------:R-:W-:Y:S01]  /*3360*/  ISETP.NE.U32.AND P6, PT, R54, RZ, PT ;  /* 0x000000ff3600720c */ /* 0x000fe20003fc5070 */
[C---:B------:R-:W-:Y:S01]  /*3370*/  IMAD.WIDE R112, R79.reuse, 0x4, R112 ;  /* 0x000000044f707825 */ /* 0x040fe200078e0270 */
[----:B------:R-:W-:Y:S01]  /*3380*/  SEL R54, RZ, 0x4, P5 ;  /* 0x00000004ff367807 */ /* 0x000fe20002800000 */
[----:B------:R-:W-:Y:S01]  /*3390*/  BAR.SYNC.DEFER_BLOCKING 0x0 ;  /* 0x0000000000007b1d */ /* 0x000fe20000010000 */
[----:B------:R-:W-:Y:S01]  /*33a0*/  SEL R52, R52, RZ, P4 ;  /* 0x000000ff34347207 */ /* 0x000fe20002000000 */
[----:B------:R-:W-:Y:S01]  /*33b0*/  IMAD.WIDE R116, R79, 0x4, R116 ;  /* 0x000000044f747825 */ /* 0x000fe200078e0274 */
[----:B------:R-:W-:-:S02]  /*33c0*/  ISETP.GE.AND P5, PT, R71, R50, PT ;  /* 0x000000324700720c */ /* 0x000fc40003fa6270 */
[----:B------:R-:W-:Y:S01]  /*33d0*/  SEL R54, R54, RZ, P4 ;  /* 0x000000ff36367207 */ /* 0x000fe20002000000 */
[----:B------:R-:W-:-:S04]  /*33e0*/  IMAD.WIDE R120, R79, 0x4, R120 ;  /* 0x000000044f787825 */ /* 0x000fc800078e0278 */
[----:B------:R-:W-:-:S04]  /*33f0*/  IMAD.WIDE R124, R79, 0x4, R124 ;  /* 0x000000044f7c7825 */ /* 0x000fc800078e027c */
[----:B---3--:R-:W-:-:S04]  /*3400*/  IMAD.WIDE R102, R79, 0x4, R102 ;  /* 0x000000044f667825 */ /* 0x008fc800078e0266 */
[----:B----4-:R-:W-:-:S04]  /*3410*/  IMAD.WIDE R106, R79, 0x4, R106 ;  /* 0x000000044f6a7825 */ /* 0x010fc800078e026a */
[C---:B-----5:R-:W-:Y:S01]  /*3420*/  IMAD.WIDE R142, R79.reuse, 0x4, R142 ;  /* 0x000000044f8e7825 */ /* 0x060fe200078e028e */
[----:B------:R-:W-:Y:S01]  /*3430*/  @!PT LDS RZ, [RZ] ;  /* 0x00000000fffff984 */ /* 0x000fe20000000800 */
[----:B------:R-:W-:Y:S01]  /*3440*/  @!PT LDS RZ, [RZ] ;  /* 0x00000000fffff984 */ /* 0x000fe20000000800 */
[----:B------:R-:W-:Y:S01]  /*3450*/  @!PT LDS RZ, [RZ] ;  /* 0x00000000fffff984 */ /* 0x000fe20000000800 */
[----:B------:R3:W-:Y:S01]  /*3460*/  LDGSTS.E [R16+0x4000], desc[UR20][R80.64], P3 ;  /* 0x0400000050107fae */ /* 0x0007e200099a1014 */
[----:B------:R-:W-:Y:S02]  /*3470*/  ISETP.NE.U32.AND P3, PT, R52, RZ, PT ;  /* 0x000000ff3400720c */ /* 0x000fe40003f65070 */
[C---:B--2---:R-:W-:Y:S01]  /*3480*/  IMAD.WIDE R110, R79.reuse, 0x4, R110 ;  /* 0x000000044f6e7825 */ /* 0x044fe200078e026e */
[----:B------:R-:W-:Y:S01]  /*3490*/  SEL R52, RZ, 0x4, P5 ;  /* 0x00000004ff347807 */ /* 0x000fe20002800000 */
[----:B------:R2:W-:Y:S01]  /*34a0*/  LDGSTS.E [R16+0x4008], desc[UR20][R98.64], P2 ;  /* 0x0400800062107fae */ /* 0x0005e200091a1014 */
[----:B------:R-:W-:Y:S01]  /*34b0*/  ISETP.NE.U32.AND P5, PT, R54, RZ, PT ;  /* 0x000000ff3600720c */ /* 0x000fe20003fa5070 */
[----:B-1----:R-:W-:Y:S01]  /*34c0*/  IMAD.WIDE R114, R79, 0x4, R114 ;  /* 0x000000044f727825 */ /* 0x002fe200078e0272 */
[-C--:B------:R-:W-:Y:S01]  /*34d0*/  ISETP.GE.AND P2, PT, R73, R50.reuse, PT ;  /* 0x000000324900720c */ /* 0x080fe20003f46270 */
[----:B------:R1:W-:Y:S01]  /*34e0*/  LDGSTS.E [R145+0x4000], desc[UR20][R138.64], P6 ;  /* 0x040000008a917fae */ /* 0x0003e2000b1a1014 */
[----:B------:R-:W-:Y:S01]  /*34f0*/  ISETP.GE.AND P6, PT, R75, R50, PT ;  /* 0x000000324b00720c */ /* 0x000fe20003fc6270 */
[----:B------:R-:W-:Y:S01]  /*3500*/  IMAD.WIDE R118, R79, 0x4, R118 ;  /* 0x000000044f767825 */ /* 0x000fe200078e0276 */
[----:B------:R-:W-:-:S02]  /*3510*/  SEL R54, RZ, 0x4, P2 ;  /* 0x00000004ff367807 */ /* 0x000fc40001000000 */
[----:B------:R-:W-:Y:S01]  /*3520*/  SEL R52, R52, RZ, P4 ;  /* 0x000000ff34347207 */ /* 0x000fe20002000000 */
[----:B------:R1:W-:Y:S01]  /*3530*/  LDGSTS.E [R145+0x4008], desc[UR20][R84.64], P3 ;  /* 0x0400800054917fae */ /* 0x0003e200099a1014 */
[----:B------:R-:W-:Y:S01]  /*3540*/  SEL R56, RZ, 0x4, P6 ;  /* 0x00000004ff387807 */ /* 0x000fe20003000000 */
[----:B------:R-:W-:Y:S01]  /*3550*/  IMAD.WIDE R122, R79, 0x4, R122 ;  /* 0x000000044f7a7825 */ /* 0x000fe200078e027a */
[----:B------:R-:W-:Y:S01]  /*3560*/  ISETP.GE.AND P2, PT, R77, R50, PT ;  /* 0x000000324d00720c */ /* 0x000fe20003f46270 */
[----:B------:R1:W-:Y:S01]  /*3570*/  LDGSTS.E [R149+0x4000], desc[UR20][R86.64], P5 ;  /* 0x0400000056957fae */ /* 0x0003e2000a9a1014 */
[----:B------:R-:W-:Y:S01]  /*3580*/  SEL R54, R54, RZ, P4 ;  /* 0x000000ff36367207 */ /* 0x000fe20002000000 */
[----:B------:R-:W-:Y:S01]  /*3590*/  IMAD.WIDE R126, R79, 0x4, R126 ;  /* 0x000000044f7e7825 */ /* 0x000fe200078e027e */
[----:B------:R-:W-:Y:S02]  /*35a0*/  ISETP.NE.U32.AND P6, PT, R52, RZ, PT ;  /* 0x000000ff3400720c */ /* 0x000fe40003fc5070 */
[----:B------:R-:W-:-:S02]  /*35b0*/  SEL R56, R56, RZ, P4 ;  /* 0x000000ff38387207 */ /* 0x000fc40002000000 */
[----:B------:R-:W-:Y:S02]  /*35c0*/  SEL R52, RZ, 0x4, P2 ;  /* 0x00000004ff347807 */ /* 0x000fe40001000000 */
[----:B------:R-:W-:Y:S02]  /*35d0*/  ISETP.NE.U32.AND P2, PT, R54, RZ, PT ;  /* 0x000000ff3600720c */ /* 0x000fe40003f45070 */
[----:B------:R-:W-:Y:S02]  /*35e0*/  ISETP.GE.AND P3, PT, R147, R50, PT ;  /* 0x000000329300720c */ /* 0x000fe40003f66270 */
[----:B------:R-:W-:Y:S02]  /*35f0*/  ISETP.NE.U32.AND P5, PT, R56, RZ, PT ;  /* 0x000000ff3800720c */ /* 0x000fe40003fa5070 */
[----:B------:R-:W-:Y:S01]  /*3600*/  SEL R52, R52, RZ, P4 ;  /* 0x000000ff34347207 */ /* 0x000fe20002000000 */
[----:B------:R1:W-:Y:S01]  /*3610*/  LDGSTS.E [R149+0x4008], desc[UR20][R82.64], P6 ;  /* 0x0400800052957fae */ /* 0x0003e2000b1a1014 */
[----:B------:R-:W-:-:S02]  /*3620*/  SEL R54, RZ, 0x4, P3 ;  /* 0x00000004ff367807 */ /* 0x000fc40001800000 */
[----:B------:R-:W-:Y:S02]  /*3630*/  ISETP.NE.U32.AND P3, PT, R52, RZ, PT ;  /* 0x000000ff3400720c */ /* 0x000fe40003f65070 */
[----:B------:R-:W-:Y:S01]  /*3640*/  SEL R54, R54, RZ, P4 ;  /* 0x000000ff36367207 */ /* 0x000fe20002000000 */
[----:B------:R1:W-:Y:S01]  /*3650*/  LDGSTS.E [R157+0x4000], desc[UR20][R90.64], P2 ;  /* 0x040000005a9d7fae */ /* 0x0003e200091a1014 */
[-C--:B------:R-:W-:Y:S02]  /*3660*/  ISETP.GE.AND P2, PT, R151, R50.reuse, PT ;  /* 0x000000329700720c */ /* 0x080fe40003f46270 */
[----:B------:R-:W-:Y:S01]  /*3670*/  ISETP.NE.U32.AND P6, PT, R54, RZ, PT ;  /* 0x000000ff3600720c */ /* 0x000fe20003fc5070 */
[----:B------:R1:W-:Y:S01]  /*3680*/  LDGSTS.E [R157+0x4008], desc[UR20][R88.64], P5 ;  /* 0x04008000589d7fae */ /* 0x0003e2000a9a1014 */
[----:B------:R-:W-:Y:S02]  /*3690*/  ISETP.GE.AND P5, PT, R153, R50, PT ;  /* 0x000000329900720c */ /* 0x000fe40003fa6270 */
[----:B------:R-:W-:-:S02]  /*36a0*/  SEL R52, RZ, 0x4, P2 ;  /* 0x00000004ff347807 */ /* 0x000fc40001000000 */
[----:B------:R-:W-:Y:S01]  /*36b0*/  SEL R54, RZ, 0x4, P5 ;  /* 0x00000004ff367807 */ /* 0x000fe20002800000 */
[----:B------:R1:W-:Y:S01]  /*36c0*/  LDGSTS.E [R159+0x4000], desc[UR20][R136.64], P3 ;  /* 0x04000000889f7fae */ /* 0x0003e200099a1014 */
[-C--:B------:R-:W-:Y:S02]  /*36d0*/  ISETP.GE.AND P3, PT, R10, R50.reuse, PT ;  /* 0x000000320a00720c */ /* 0x080fe40003f66270 */
[-C--:B------:R-:W-:Y:S02]  /*36e0*/  ISETP.GE.AND P2, PT, R155, R50.reuse, PT ;  /* 0x000000329b00720c */ /* 0x080fe40003f46270 */
[----:B------:R-:W-:Y:S01]  /*36f0*/  ISETP.GE.AND P5, PT, R161, R50, PT ;  /* 0x00000032a100720c */ /* 0x000fe20003fa6270 */
[----:B------:R1:W-:Y:S01]  /*3700*/  LDGSTS.E [R159+0x4008], desc[UR20][R96.64], P6 ;  /* 0x04008000609f7fae */ /* 0x0003e2000b1a1014 */
[----:B------:R-:W-:Y:S02]  /*3710*/  SEL R52, R52, RZ, P4 ;  /* 0x000000ff34347207 */ /* 0x000fe40002000000 */
[----:B------:R-:W-:-:S02]  /*3720*/  SEL R54, R54, RZ, P4 ;  /* 0x000000ff36367207 */ /* 0x000fc40002000000 */
[----:B------:R-:W-:Y:S02]  /*3730*/  SEL R56, RZ, 0x4, P2 ;  /* 0x00000004ff387807 */ /* 0x000fe40001000000 */
[----:B------:R-:W-:Y:S02]  /*3740*/  SEL R58, RZ, 0x4, P3 ;  /* 0x00000004ff3a7807 */ /* 0x000fe40001800000 */
[-C--:B------:R-:W-:Y:S02]  /*3750*/  ISETP.GE.AND P2, PT, R163, R50.reuse, PT ;  /* 0x00000032a300720c */ /* 0x080fe40003f46270 */
[----:B------:R-:W-:Y:S02]  /*3760*/  ISETP.GE.AND P3, PT, R165, R50, PT ;  /* 0x00000032a500720c */ /* 0x000fe40003f66270 */
[----:B------:R-:W-:Y:S02]  /*3770*/  ISETP.NE.U32.AND P6, PT, R52, RZ, PT ;  /* 0x000000ff3400720c */ /* 0x000fe40003fc5070 */
[----:B------:R-:W-:-:S02]  /*3780*/  SEL R50, RZ, 0x4, P5 ;  /* 0x00000004ff327807 */ /* 0x000fc40002800000 */
[----:B------:R-:W-:Y:S02]  /*3790*/  ISETP.NE.U32.AND P5, PT, R54, RZ, PT ;  /* 0x000000ff3600720c */ /* 0x000fe40003fa5070 */
[----:B------:R-:W-:Y:S02]  /*37a0*/  SEL R52, RZ, 0x4, P2 ;  /* 0x00000004ff347807 */ /* 0x000fe40001000000 */
[----:B------:R-:W-:Y:S02]  /*37b0*/  SEL R54, RZ, 0x4, P3 ;  /* 0x00000004ff367807 */ /* 0x000fe40001800000 */
[----:B------:R-:W-:Y:S02]  /*37c0*/  SEL R56, R56, RZ, P4 ;  /* 0x000000ff38387207 */ /* 0x000fe40002000000 */
[----:B------:R-:W-:Y:S01]  /*37d0*/  SEL R50, R50, RZ, P4 ;  /* 0x000000ff32327207 */ /* 0x000fe20002000000 */
[----:B------:R1:W-:Y:S01]  /*37e0*/  LDGSTS.E [R28+0x4000], desc[UR20][R94.64], P6 ;  /* 0x040000005e1c7fae */ /* 0x0003e2000b1a1014 */
[----:B------:R-:W-:-:S02]  /*37f0*/  SEL R52, R52, RZ, P4 ;  /* 0x000000ff34347207 */ /* 0x000fc40002000000 */
[----:B------:R-:W-:Y:S01]  /*3800*/  SEL R54, R54, RZ, P4 ;  /* 0x000000ff36367207 */ /* 0x000fe20002000000 */
[----:B------:R1:W-:Y:S01]  /*3810*/  LDGSTS.E [R28+0x4008], desc[UR20][R92.64], P5 ;  /* 0x040080005c1c7fae */ /* 0x0003e2000a9a1014 */
[----:B------:R-:W-:Y:S02]  /*3820*/  SEL R58, R58, RZ, P4 ;  /* 0x000000ff3a3a7207 */ /* 0x000fe40002000000 */
[----:B------:R-:W-:Y:S01]  /*3830*/  ISETP.NE.U32.AND P3, PT, R56, RZ, PT ;  /* 0x000000ff3800720c */ /* 0x000fe20003f65070 */
[----:B------:R-:W-:Y:S01]  /*3840*/  IMAD.SHL.U32 R56, R48, 0x4, RZ ;  /* 0x0000000430387824 */ /* 0x000fe200078e00ff */
[----:B------:R-:W-:Y:S02]  /*3850*/  ISETP.NE.U32.AND P4, PT, R50, RZ, PT ;  /* 0x000000ff3200720c */ /* 0x000fe40003f85070 */
[----:B------:R-:W-:Y:S01]  /*3860*/  ISETP.NE.U32.AND P5, PT, R52, RZ, PT ;  /* 0x000000ff3400720c */ /* 0x000fe20003fa5070 */
[----:B------:R-:W-:Y:S01]  /*3870*/  VIADD R52, R4, 0xffffffa0 ;  /* 0xffffffa004347836 */ /* 0x000fe20000000000 */
[----:B------:R-:W-:-:S02]  /*3880*/  ISETP.NE.U32.AND P6, PT, R54, RZ, PT ;  /* 0x000000ff3600720c */ /* 0x000fc40003fc5070 */
[----:B------:R-:W-:Y:S02]  /*3890*/  ISETP.NE.U32.AND P2, PT, R58, RZ, PT ;  /* 0x000000ff3a00720c */ /* 0x000fe40003f45070 */
[----:B------:R-:W-:-:S03]  /*38a0*/  SHF.R.S32.HI R50, RZ, 0x1f, R48 ;  /* 0x0000001fff327819 */ /* 0x000fc60000011430 */
[----:B------:R1:W-:Y:S01]  /*38b0*/  LDGSTS.E [R32+0x4000], desc[UR20][R128.64], P3 ;  /* 0x0400000080207fae */ /* 0x0003e200099a1014 */
[----:B------:R-:W-:Y:S02]  /*38c0*/  SHF.L.U64.HI R54, R48, 0x2, R50 ;  /* 0x0000000230367819 */ /* 0x000fe40000010232 */
[----:B------:R-:W-:Y:S01]  /*38d0*/  ISETP.GE.AND P3, PT, R3, R52, PT ;  /* 0x000000340300720c */ /* 0x000fe20003f66270 */
[----:B------:R1:W-:Y:S01]  /*38e0*/  LDGSTS.E [R32+0x4008], desc[UR20][R130.64], P4 ;  /* 0x0400800082207fae */ /* 0x0003e2000a1a1014 */
[----:B---3--:R-:W-:Y:S02]  /*38f0*/  IADD3 R80, P4, PT, R80, R56, RZ ;  /* 0x0000003850507210 */ /* 0x008fe40007f9e0ff */
[----:B------:R-:W-:Y:S01]  /*3900*/  SEL R58, RZ, 0x4, P3 ;  /* 0x00000004ff3a7807 */ /* 0x000fe20001800000 */
[----:B------:R1:W-:Y:S01]  /*3910*/  LDGSTS.E [R38+0x4000], desc[UR20][R132.64], P5 ;  /* 0x0400000084267fae */ /* 0x0003e2000a9a1014 */
[----:B------:R-:W-:Y:S01]  /*3920*/  ISETP.NE.U32.AND P3, PT, RZ, UR8, PT ;  /* 0x00000008ff007c0c */ /* 0x000fe2000bf65070 */
[----:B------:R-:W-:Y:S01]  /*3930*/  IMAD.X R81, R81, 0x1, R54, P4 ;  /* 0x0000000151517824 */ /* 0x000fe200020e0636 */
[----:B------:R-:W-:Y:S01]  /*3940*/  ISETP.GE.AND P4, PT, R23, R52, PT ;  /* 0x000000341700720c */ /* 0x000fe20003f86270 */
[----:B------:R1:W-:Y:S01]  /*3950*/  LDGSTS.E [R38+0x4008], desc[UR20][R134.64], P6 ;  /* 0x0400800086267fae */ /* 0x0003e2000b1a1014 */
[----:B--2---:R-:W-:-:S02]  /*3960*/  IADD3 R98, P5, PT, R98, R56, RZ ;  /* 0x0000003862627210 */ /* 0x004fc40007fbe0ff */
[----:B------:R-:W-:Y:S01]  /*3970*/  SEL R60, RZ, 0x4, P4 ;  /* 0x00000004ff3c7807 */ /* 0x000fe20002000000 */
[----:B------:R-:W0:Y:S01]  /*3980*/  LDGDEPBAR ;  /* 0x00000000000079af */ /* 0x000e220000000000 */
[C---:B------:R-:W-:Y:S01]  /*3990*/  ISETP.LT.OR P4, PT, R6.reuse, 0x20, P3 ;  /* 0x000000200600780c */ /* 0x040fe20001f81670 */
[----:B------:R-:W-:Y:S01]  /*39a0*/  IMAD.X R99, R99, 0x1, R54, P5 ;  /* 0x0000000163637824 */ /* 0x000fe200028e0636 */
[----:B------:R-:W-:Y:S01]  /*39b0*/  ISETP.GE.AND P5, PT, R25, R52, PT ;  /* 0x000000341900720c */ /* 0x000fe20003fa6270 */
[----:B------:R1:W-:Y:S04]  /*39c0*/  LDGSTS.E [R42+0xc000], desc[UR20][R100.64], P2 ;  /* 0x0c000000642a7fae */ /* 0x0003e800091a1014 */
        /* <DEDUP_REMOVED lines=14> */
[----:B------:R1:W-:Y:S01]  /*3ab0*/  LDGSTS.E [R46+0xde00], desc[UR20][R126.64], P2 ;  /* 0x0de000007e2e7fae */ /* 0x0003e200091a1014 */
[----:B------:R-:W-:-:S03]  /*3ac0*/  ISETP.GT.AND P2, PT, R6, 0x7f, PT ;  /* 0x0000007f0600780c */ /* 0x000fc60003f44270 */
[----:B------:R-:W0:Y:S01]  /*3ad0*/  LDGDEPBAR ;  /* 0x00000000000079af */ /* 0x000e220000000000 */
[----:B------:R-:W-:Y:S02]  /*3ae0*/  SEL R58, R58, RZ, P2 ;  /* 0x000000ff3a3a7207 */ /* 0x000fe40001000000 */
[----:B------:R-:W-:Y:S02]  /*3af0*/  SEL R60, R60, RZ, P2 ;  /* 0x000000ff3c3c7207 */ /* 0x000fe40001000000 */
[----:B------:R-:W-:Y:S01]  /*3b00*/  ISETP.NE.U32.AND P6, PT, R58, RZ, PT ;  /* 0x000000ff3a00720c */ /* 0x000fe20003fc5070 */
[----:B------:R-:W-:-:S04]  /*3b10*/  DEPBAR.LE SB0, 0x4 ;  /* 0x000081000000791a */ /* 0x000fc80000000000 */
[----:B------:R-:W-:Y:S06]  /*3b20*/  BAR.SYNC.DEFER_BLOCKING 0x0 ;  /* 0x0000000000007b1d */ /* 0x000fec0000010000 */
[----:B-1----:R-:W-:Y:S05]  /*3b30*/  @P4 BRA `(.L_x_6) ;  /* 0x0000000000844947 */ /* 0x002fea0003800000 */
[----:B------:R-:W-:Y:S02]  /*3b40*/  UIADD3 UR4, UPT, UPT, UR10, 0x8000, URZ ;  /* 0x000080000a047890 */ /* 0x000fe4000fffe0ff */
[----:B------:R-:W-:Y:S02]  /*3b50*/  USHF.R.U32.HI UR6, URZ, 0x4, UR10 ;  /* 0x00000004ff067899 */ /* 0x000fe4000801160a */
[----:B------:R-:W-:Y:S02]  /*3b60*/  USHF.R.U32.HI UR4, URZ, 0x4, UR4 ;  /* 0x00000004ff047899 */ /* 0x000fe40008011604 */
[----:B------:R-:W-:Y:S02]  /*3b70*/  USGXT.U32 UR6, UR6, 0xe ;  /* 0x0000000e0606789a */ /* 0x000fe40008000000 */
[----:B------:R-:W-:Y:S02]  /*3b80*/  USGXT.U32 UR8, UR4, 0xe ;  /* 0x0000000e0408789a */ /* 0x000fe40008000000 */
[----:B------:R-:W-:-:S02]  /*3b90*/  UIADD3 UR32, UP0, UPT, UR6, 0x2, URZ ;  /* 0x0000000206207890 */ /* 0x000fc4000ff1e0ff */
[----:B------:R-:W-:Y:S01]  /*3ba0*/  UIADD3 UR30, UP1, UPT, UR8, 0x2, URZ ;  /* 0x00000002081e7890 */ /* 0x000fe2000ff3e0ff */
[----:B------:R-:W-:Y:S01]  /*3bb0*/  UMOV UR4, URZ ;  /* 0x000000ff00047c82 */ /* 0x000fe20008000000 */
[----:B------:R-:W-:Y:S01]  /*3bc0*/  UMOV UR34, 0x0 ;  /* 0x0000000000227882 */ /* 0x000fe20000000000 */
[----:B------:R-:W-:Y:S02]  /*3bd0*/  UIADD3.X UR33, UPT, UPT, UR4, 0x40004040, URZ, UP0, !UPT ;  /* 0x4000404004217890 */ /* 0x000fe400087fe4ff */
[----:B------:R-:W-:Y:S02]  /*3be0*/  UIADD3.X UR31, UPT, UPT, UR4, 0x40004040, URZ, UP1, !UPT ;  /* 0x40004040041f7890 */ /* 0x000fe40008ffe4ff */
[----:B------:R-:W-:Y:S02]  /*3bf0*/  UIADD3.64 UR14, UPT, UPT, UR32, 0x2, URZ ;  /* 0x00000002200e7897 */ /* 0x000fe4000fffe0ff */
[----:B------:R-:W-:Y:S02]  /*3c00*/  UIADD3.64 UR24, UPT, UPT, UR30, 0x2, URZ ;  /* 0x000000021e187897 */ /* 0x000fe4000fffe0ff */
[----:B------:R-:W-:-:S02]  /*3c10*/  UIADD3.64 UR26, UPT, UPT, UR32, 0x4, URZ ;  /* 0x00000004201a7897 */ /* 0x000fc4000fffe0ff */
[----:B------:R-:W-:Y:S01]  /*3c20*/  UIADD3.64 UR28, UPT, UPT, UR30, 0x4, URZ ;  /* 0x000000041e1c7897 */ /* 0x000fe2000fffe0ff */
[----:B------:R-:W-:Y:S01]  /*3c30*/  UMOV UR35, 0x4100910 ;  /* 0x0410091000237882 */ /* 0x000fe20000000000 */
[----:B------:R-:W-:Y:S01]  /*3c40*/  UMOV UR7, 0x40004040 ;  /* 0x4000404000077882 */ /* 0x000fe20000000000 */
[----:B------:R-:W-:Y:S01]  /*3c50*/  UMOV UR9, 0x40004040 ;  /* 0x4000404000097882 */ /* 0x000fe20000000000 */
[----:B------:R-:W-:Y:S01]  /*3c60*/  UMOV UR36, 0x0 ;  /* 0x0000000000247882 */ /* 0x000fe20000000000 */
[----:B------:R-:W-:Y:S01]  /*3c70*/  UMOV UR37, 0x4100910 ;  /* 0x0410091000257882 */ /* 0x000fe20000000000 */
[----:B------:R-:W-:Y:S01]  /*3c80*/  UMOV UR38, 0x0 ;  /* 0x0000000000267882 */ /* 0x000fe20000000000 */
[----:B------:R-:W-:Y:S01]  /*3c90*/  UMOV UR39, 0x4100910 ;  /* 0x0410091000277882 */ /* 0x000fe20000000000 */
[----:B------:R-:W-:Y:S01]  /*3ca0*/  UMOV UR4, UR12 ;  /* 0x0000000c00047c82 */ /* 0x000fe20008000000 */
[----:B------:R-:W-:Y:S01]  /*3cb0*/  UMOV UR5, URZ ;  /* 0x000000ff00057c82 */ /* 0x000fe20008000000 */
[----:B------:R1:W-:Y:S01]  /*3cc0*/  UTCHMMA gdesc[UR6], gdesc[UR8], tmem[UR22], tmem[UR34], idesc[UR35], !UPT ;  /* 0x00ff2208060075ea */ /* 0x0003e2000f800016 */
[----:B------:R-:W-:Y:S01]  /*3cd0*/  UMOV UR40, 0x0 ;  /* 0x0000000000287882 */ /* 0x000fe20000000000 */
[----:B------:R-:W-:Y:S01]  /*3ce0*/  UMOV UR41, 0x4100910 ;  /* 0x0410091000297882 */ /* 0x000fe20000000000 */
[----:B------:R1:W-:Y:S01]  /*3cf0*/  UTCHMMA gdesc[UR32], gdesc[UR30], tmem[UR22], tmem[UR36], idesc[UR37], UPT ;  /* 0x00ff241e200075ea */ /* 0x0003e2000b800016 */
[----:B------:R-:W-:Y:S01]  /*3d00*/  UMOV UR4, UR4 ;  /* 0x0000000400047c82 */ /* 0x000fe20008000000 */
[----:B------:R1:W-:Y:S01]  /*3d10*/  UTCHMMA gdesc[UR14], gdesc[UR24], tmem[UR22], tmem[UR38], idesc[UR39], UPT ;  /* 0x00ff26180e0075ea */ /* 0x0003e2000b800016 */
[----:B------:R1:W-:Y:S01]  /*3d20*/  UTCHMMA gdesc[UR26], gdesc[UR28], tmem[UR22], tmem[UR40], idesc[UR41], UPT ;  /* 0x00ff281c1a0075ea */ /* 0x0003e2000b800016 */
[----:B------:R1:W-:Y:S01]  /*3d30*/  UTCBAR [UR4], URZ ;  /* 0x000000ff040073e9 */ /* 0x0003e200080000ff */
[----:B------:R-:W-:Y:S01]  /*3d40*/  NOP ;  /* 0x0000000000007918 */ /* 0x000fe20000000000 */
.L_x_6:
[----:B------:R-:W-:Y:S01]  /*3d50*/  BAR.SYNC.DEFER_BLOCKING 0x0 ;  /* 0x0000000000007b1d */ /* 0x000fe20000010000 */
[----:B------:R-:W-:Y:S02]  /*3d60*/  SEL R58, RZ, 0x4, P5 ;  /* 0x00000004ff3a7807 */ /* 0x000fe40002800000 */
[----:B------:R-:W-:Y:S02]  /*3d70*/  IADD3 R138, P5, PT, R138, R56, RZ ;  /* 0x000000388a8a7210 */ /* 0x000fe40007fbe0ff */
[----:B------:R-:W-:Y:S01]  /*3d80*/  ISETP.NE.U32.AND P4, PT, R60, RZ, PT ;  /* 0x000000ff3c00720c */ /* 0x000fe20003f85070 */
[----:B-1----:R-:W-:Y:S01]  /*3d90*/  UMOV UR4, URZ ;  /* 0x000000ff00047c82 */ /* 0x002fe20008000000 */
[----:B------:R-:W-:Y:S01]  /*3da0*/  SEL R58, R58, RZ, P2 ;  /* 0x000000ff3a3a7207 */ /* 0x000fe20001000000 */
[----:B------:R-:W-:Y:S01]  /*3db0*/  IMAD.X R139, R139, 0x1, R54, P5 ;  /* 0x000000018b8b7824 */ /* 0x000fe200028e0636 */
[----:B------:R-:W-:Y:S01]  /*3dc0*/  ISETP.GE.AND P5, PT, R29, R52, PT ;  /* 0x000000341d00720c */ /* 0x000fe20003fa6270 */
[----:B------:R-:W-:Y:S01]  /*3dd0*/  @!PT LDS RZ, [RZ] ;  /* 0x00000000fffff984 */ /* 0x000fe20000000800 */
[----:B------:R-:W-:Y:S01]  /*3de0*/  @!PT LDS RZ, [RZ] ;  /* 0x00000000fffff984 */ /* 0x000fe20000000800 */
[----:B------:R-:W-:Y:S01]  /*3df0*/  @!PT LDS RZ, [RZ] ;  /* 0x00000000fffff984 */ /* 0x000fe20000000800 */
[----:B------:R1:W-:Y:S01]  /*3e00*/  LDGSTS.E [R16+0x6000], desc[UR20][R80.64], P6 ;  /* 0x0600000050107fae */ /* 0x0003e2000b1a1014 */
[----:B------:R-:W-:-:S07]  /*3e10*/  IADD3 R84, P6, PT, R84, R56, RZ ;  /* 0x0000003854547210 */ /* 0x000fce0007fde0ff */
[----:B------:R2:W-:Y:S01]  /*3e20*/  LDGSTS.E [R16+0x6008], desc[UR20][R98.64], P4 ;  /* 0x0600800062107fae */ /* 0x0005e2000a1a1014 */
[----:B------:R-:W-:Y:S01]  /*3e30*/  IMAD.X R85, R85, 0x1, R54, P6 ;  /* 0x0000000155557824 */ /* 0x000fe200030e0636 */
[----:B------:R-:W-:Y:S02]  /*3e40*/  ISETP.NE.U32.AND P6, PT, R58, RZ, PT ;  /* 0x000000ff3a00720c */ /* 0x000fe40003fc5070 */
[----:B------:R-:W-:Y:S02]  /*3e50*/  SEL R58, RZ, 0x4, P5 ;  /* 0x00000004ff3a7807 */ /* 0x000fe40002800000 */
[----:B-1----:R-:W-:Y:S02]  /*3e60*/  IADD3 R80, P5, PT, R86, R56, RZ ;  /* 0x0000003856507210 */ /* 0x002fe40007fbe0ff */
[----:B------:R-:W-:-:S03]  /*3e70*/  SEL R58, R58, RZ, P2 ;  /* 0x000000ff3a3a7207 */ /* 0x000fc60001000000 */
[--C-:B------:R-:W-:Y:S01]  /*3e80*/  IMAD.X R81, R87, 0x1, R54.reuse, P5 ;  /* 0x0000000157517824 */ /* 0x100fe200028e0636 */
[----:B------:R-:W-:Y:S02]  /*3e90*/  ISETP.NE.U32.AND P4, PT, R58, RZ, PT ;  /* 0x000000ff3a00720c */ /* 0x000fe40003f85070 */
[----:B------:R-:W-:Y:S01]  /*3ea0*/  ISETP.GE.AND P5, PT, R69, R52, PT ;  /* 0x000000344500720c */ /* 0x000fe20003fa6270 */
[----:B------:R-:W-:Y:S01]  /*3eb0*/  LDGSTS.E [R145+0x6000], desc[UR20][R138.64], P6 ;  /* 0x060000008a917fae */ /* 0x000fe2000b1a1014 */
[-C--:B------:R-:W-:Y:S02]  /*3ec0*/  IADD3 R86, P6, PT, R90, R56.reuse, RZ ;  /* 0x000000385a567210 */ /* 0x080fe40007fde0ff */
[----:B------:R-:W-:Y:S02]  /*3ed0*/  SEL R58, RZ, 0x4, P5 ;  /* 0x00000004ff3a7807 */ /* 0x000fe40002800000 */
[----:B------:R-:W-:Y:S01]  /*3ee0*/  IADD3 R82, P5, PT, R82, R56, RZ ;  /* 0x0000003852527210 */ /* 0x000fe20007fbe0ff */
[----:B------:R-:W-:Y:S01]  /*3ef0*/  IMAD.X R87, R91, 0x1, R54, P6 ;  /* 0x000000015b577824 */ /* 0x000fe200030e0636 */
[----:B------:R-:W-:-:S03]  /*3f00*/  SEL R58, R58, RZ, P2 ;  /* 0x000000ff3a3a7207 */ /* 0x000fc60001000000 */
[--C-:B------:R-:W-:Y:S01]  /*3f10*/  IMAD.X R83, R83, 0x1, R54.reuse, P5 ;  /* 0x0000000153537824 */ /* 0x100fe200028e0636 */
[----:B------:R-:W-:Y:S01]  /*3f20*/  IADD3 R88, P5, PT, R88, R56, RZ ;  /* 0x0000003858587210 */ /* 0x000fe20007fbe0ff */
[----:B------:R-:W-:Y:S01]  /*3f30*/  LDGSTS.E [R145+0x6008], desc[UR20][R84.64], P4 ;  /* 0x0600800054917fae */ /* 0x000fe2000a1a1014 */
[----:B------:R-:W-:Y:S02]  /*3f40*/  ISETP.NE.U32.AND P6, PT, R58, RZ, PT ;  /* 0x000000ff3a00720c */ /* 0x000fe40003fc5070 */
[----:B------:R-:W-:Y:S01]  /*3f50*/  ISETP.GE.AND P4, PT, R71, R52, PT ;  /* 0x000000344700720c */ /* 0x000fe20003f86270 */
[--C-:B------:R-:W-:Y:S01]  /*3f60*/  IMAD.X R89, R89, 0x1, R54.reuse, P5 ;  /* 0x0000000159597824 */ /* 0x100fe200028e0636 */
[----:B------:R-:W-:Y:S02]  /*3f70*/  IADD3 R90, P5, PT, R136, R56, RZ ;  /* 0x00000038885a7210 */ /* 0x000fe40007fbe0ff */
[----:B--2---:R-:W-:Y:S02]  /*3f80*/  SEL R16, RZ, 0x4, P4 ;  /* 0x00000004ff107807 */ /* 0x004fe40002000000 */
[----:B------:R-:W-:Y:S01]  /*3f90*/  ISETP.GE.AND P4, PT, R73, R52, PT ;  /* 0x000000344900720c */ /* 0x000fe20003f86270 */
[----:B------:R-:W-:Y:S01]  /*3fa0*/  IMAD.X R91, R137, 0x1, R54, P5 ;  /* 0x00000001895b7824 */ /* 0x000fe200028e0636 */
[----:B------:R-:W-:-:S02]  /*3fb0*/  SEL R16, R16, RZ, P2 ;  /* 0x000000ff10107207 */ /* 0x000fc40001000000 */
[----:B------:R-:W-:Y:S01]  /*3fc0*/  SEL R58, RZ, 0x4, P4 ;  /* 0x00000004ff3a7807 */ /* 0x000fe20002000000 */
[----:B------:R1:W-:Y:S01]  /*3fd0*/  LDGSTS.E [R149+0x6000], desc[UR20][R80.64], P6 ;  /* 0x0600000050957fae */ /* 0x0003e2000b1a1014 */
[-C--:B------:R-:W-:Y:S02]  /*3fe0*/  ISETP.GE.AND P5, PT, R77, R52.reuse, PT ;  /* 0x000000344d00720c */ /* 0x080fe40003fa6270 */
[----:B------:R-:W-:Y:S02]  /*3ff0*/  ISETP.NE.U32.AND P4, PT, R16, RZ, PT ;  /* 0x000000ff1000720c */ /* 0x000fe40003f85070 */
[----:B------:R-:W-:Y:S02]  /*4000*/  ISETP.GE.AND P6, PT, R75, R52, PT ;  /* 0x000000344b00720c */ /* 0x000fe40003fc6270 */
[----:B------:R-:W-:Y:S02]  /*4010*/  SEL R16, RZ, 0x4, P5 ;  /* 0x00000004ff107807 */ /* 0x000fe40002800000 */
[----:B------:R-:W-:-:S02]  /*4020*/  IADD3 R94, P5, PT, R94, R56, RZ ;  /* 0x000000385e5e7210 */ /* 0x000fc40007fbe0ff */
[----:B------:R-:W-:Y:S01]  /*4030*/  SEL R60, RZ, 0x4, P6 ;  /* 0x00000004ff3c7807 */ /* 0x000fe20003000000 */
[----:B-1----:R-:W-:Y:S01]  /*4040*/  IMAD.SHL.U32 R81, R79, 0x4, RZ ;  /* 0x000000044f517824 */ /* 0x002fe200078e00ff */
[----:B------:R-:W-:Y:S01]  /*4050*/  SEL R58, R58, RZ, P2 ;  /* 0x000000ff3a3a7207 */ /* 0x000fe20001000000 */
[--C-:B------:R-:W-:Y:S01]  /*4060*/  IMAD.X R95, R95, 0x1, R54.reuse, P5 ;  /* 0x000000015f5f7824 */ /* 0x100fe200028e0636 */
[-C--:B------:R-:W-:Y:S01]  /*4070*/  IADD3 R84, P6, PT, R96, R56.reuse, RZ ;  /* 0x0000003860547210 */ /* 0x080fe20007fde0ff */
[----:B------:R1:W-:Y:S01]  /*4080*/  LDGSTS.E [R149+0x6008], desc[UR20][R82.64], P4 ;  /* 0x0600800052957fae */ /* 0x0003e2000a1a1014 */
[----:B------:R-:W-:Y:S02]  /*4090*/  ISETP.NE.U32.AND P5, PT, R58, RZ, PT ;  /* 0x000000ff3a00720c */ /* 0x000fe40003fa5070 */
[----:B------:R-:W-:Y:S01]  /*40a0*/  SEL R60, R60, RZ, P2 ;  /* 0x000000ff3c3c7207 */ /* 0x000fe20001000000 */
[----:B------:R-:W-:Y:S01]  /*40b0*/  IMAD.X R85, R97, 0x1, R54, P6 ;  /* 0x0000000161557824 */ /* 0x000fe200030e0636 */
[----:B------:R-:W-:-:S02]  /*40c0*/  IADD3 R92, P6, PT, R92, R56, RZ ;  /* 0x000000385c5c7210 */ /* 0x000fc40007fde0ff */
[----:B------:R-:W-:Y:S02]  /*40d0*/  ISETP.NE.U32.AND P4, PT, R60, RZ, PT ;  /* 0x000000ff3c00720c */ /* 0x000fe40003f85070 */
[----:B------:R-:W-:Y:S01]  /*40e0*/  SEL R16, R16, RZ, P2 ;  /* 0x000000ff10107207 */ /* 0x000fe20001000000 */
[----:B------:R-:W-:Y:S01]  /*40f0*/  IMAD.X R93, R93, 0x1, R54, P6 ;  /* 0x000000015d5d7824 */ /* 0x000fe200030e0636 */
[----:B------:R-:W-:-:S03]  /*4100*/  IADD3 R96, P6, PT, R128, R56, RZ ;  /* 0x0000003880607210 */ /* 0x000fc60007fde0ff */
[----:B------:R-:W-:Y:S01]  /*4110*/  LDGSTS.E [R157+0x6000], desc[UR20][R86.64], P5 ;  /* 0x06000000569d7fae */ /* 0x000fe2000a9a1014 */
[----:B------:R-:W-:Y:S01]  /*4120*/  ISETP.NE.U32.AND P5, PT, R16, RZ, PT ;  /* 0x000000ff1000720c */ /* 0x000fe20003fa5070 */
[--C-:B------:R-:W-:Y:S01]  /*4130*/  IMAD.X R97, R129, 0x1, R54.reuse, P6 ;  /* 0x0000000181617824 */ /* 0x100fe200030e0636 */
[----:B------:R-:W-:Y:S02]  /*4140*/  IADD3 R98, P6, PT, R130, R56, RZ ;  /* 0x0000003882627210 */ /* 0x000fe40007fde0ff */
[----:B------:R-:W-:Y:S01]  /*4150*/  SHF.R.S32.HI R16, RZ, 0x1f, R79 ;  /* 0x0000001fff107819 */ /* 0x000fe2000001144f */
[----:B------:R2:W-:Y:S01]  /*4160*/  LDGSTS.E [R157+0x6008], desc[UR20][R88.64], P4 ;  /* 0x06008000589d7fae */ /* 0x0005e2000a1a1014 */
[----:B------:R-:W-:Y:S01]  /*4170*/  ISETP.GE.AND P4, PT, R147, R52, PT ;  /* 0x000000349300720c */ /* 0x000fe20003f86270 */
[----:B------:R-:W-:Y:S01]  /*4180*/  IMAD.X R99, R131, 0x1, R54, P6 ;  /* 0x0000000183637824 */ /* 0x000fe200030e0636 */
[----:B------:R-:W-:Y:S02]  /*4190*/  IADD3 R128, P6, PT, R132, R56, RZ ;  /* 0x0000003884807210 */ /* 0x000fe40007fde0ff */
[----:B------:R-:W-:-:S02]  /*41a0*/  SEL R58, RZ, 0x4, P4 ;  /* 0x00000004ff3a7807 */ /* 0x000fc40002000000 */
[----:B------:R-:W-:Y:S01]  /*41b0*/  ISETP.GE.AND P4, PT, R151, R52, PT ;  /* 0x000000349700720c */ /* 0x000fe20003f86270 */
[----:B------:R-:W-:Y:S01]  /*41c0*/  IMAD.X R129, R133, 0x1, R54, P6 ;  /* 0x0000000185817824 */ /* 0x000fe200030e0636 */
[----:B------:R-:W-:Y:S01]  /*41d0*/  SEL R58, R58, RZ, P2 ;  /* 0x000000ff3a3a7207 */ /* 0x000fe20001000000 */
[----:B------:R3:W-:Y:S01]  /*41e0*/  LDGSTS.E [R159+0x6000], desc[UR20][R90.64], P5 ;  /* 0x060000005a9f7fae */ /* 0x0007e2000a9a1014 */
[----:B-1----:R-:W-:Y:S02]  /*41f0*/  SHF.L.U64.HI R83, R79, 0x2, R16 ;  /* 0x000000024f537819 */ /* 0x002fe40000010210 */
[-C--:B--2---:R-:W-:Y:S02]  /*4200*/  IADD3 R88, P6, PT, R100, R81.reuse, RZ ;  /* 0x0000005164587210 */ /* 0x084fe40007fde0ff */
[----:B------:R-:W-:Y:S02]  /*4210*/  IADD3 R86, P5, PT, R134, R56, RZ ;  /* 0x0000003886567210 */ /* 0x000fe40007fbe0ff */
[----:B------:R-:W-:Y:S01]  /*4220*/  SEL R60, RZ, 0x4, P4 ;  /* 0x00000004ff3c7807 */ /* 0x000fe20002000000 */
[----:B------:R-:W-:Y:S01]  /*4230*/  IMAD.X R89, R101, 0x1, R83, P6 ;  /* 0x0000000165597824 */ /* 0x000fe200030e0653 */
[----:B------:R-:W-:Y:S01]  /*4240*/  ISETP.NE.U32.AND P4, PT, R58, RZ, PT ;  /* 0x000000ff3a00720c */ /* 0x000fe20003f85070 */
[----:B------:R-:W-:Y:S01]  /*4250*/  IMAD.X R87, R135, 0x1, R54, P5 ;  /* 0x0000000187577824 */ /* 0x000fe200028e0636 */
[----:B------:R-:W-:-:S02]  /*4260*/  IADD3 R100, P6, PT, R108, R81, RZ ;  /* 0x000000516c647210 */ /* 0x000fc40007fde0ff */
[-C--:B---3--:R-:W-:Y:S02]  /*4270*/  IADD3 R90, P5, PT, R104, R81.reuse, RZ ;  /* 0x00000051685a7210 */ /* 0x088fe40007fbe0ff */
[----:B------:R-:W-:Y:S01]  /*4280*/  SEL R60, R60, RZ, P2 ;  /* 0x000000ff3c3c7207 */ /* 0x000fe20001000000 */
[--C-:B------:R-:W-:Y:S02]  /*4290*/  IMAD.X R101, R109, 0x1, R83.reuse, P6 ;  /* 0x000000016d657824 */ /* 0x100fe400030e0653 */
[----:B------:R-:W-:Y:S01]  /*42a0*/  IMAD.X R91, R105, 0x1, R83, P5 ;  /* 0x00000001695b7824 */ /* 0x000fe200028e0653 */
[----:B------:R-:W-:Y:S02]  /*42b0*/  ISETP.NE.U32.AND P6, PT, R60, RZ, PT ;  /* 0x000000ff3c00720c */ /* 0x000fe40003fc5070 */
[----:B------:R-:W-:Y:S01]  /*42c0*/  IADD3 R104, P5, PT, R140, R81, RZ ;  /* 0x000000518c687210 */ /* 0x000fe20007fbe0ff */
[----:B------:R1:W-:Y:S01]  /*42d0*/  LDGSTS.E [R159+0x6008], desc[UR20][R84.64], P4 ;  /* 0x06008000549f7fae */ /* 0x0003e2000a1a1014 */
[----:B------:R-:W-:-:S03]  /*42e0*/  ISETP.GE.AND P4, PT, R153, R52, PT ;  /* 0x000000349900720c */ /* 0x000fc60003f86270 */
[--C-:B------:R-:W-:Y:S01]  /*42f0*/  IMAD.X R105, R141, 0x1, R83.reuse, P5 ;  /* 0x000000018d697824 */ /* 0x100fe200028e0653 */
[-C--:B------:R-:W-:Y:S02]  /*4300*/  IADD3 R108, P5, PT, R112, R81.reuse, RZ ;  /* 0x00000051706c7210 */ /* 0x080fe40007fbe0ff */
[----:B------:R-:W-:Y:S02]  /*4310*/  SEL R58, RZ, 0x4, P4 ;  /* 0x00000004ff3a7807 */ /* 0x000fe40002000000 */
[----:B------:R-:W-:Y:S01]  /*4320*/  ISETP.GE.AND P4, PT, R155, R52, PT ;  /* 0x000000349b00720c */ /* 0x000fe20003f86270 */
[----:B------:R-:W-:Y:S01]  /*4330*/  IMAD.X R109, R113, 0x1, R83, P5 ;  /* 0x00000001716d7824 */ /* 0x000fe200028e0653 */
[----:B------:R2:W-:Y:S01]  /*4340*/  LDGSTS.E [R28+0x6000], desc[UR20][R94.64], P6 ;  /* 0x060000005e1c7fae */ /* 0x0005e2000b1a1014 */
[----:B------:R-:W-:Y:S02]  /*4350*/  SEL R58, R58, RZ, P2 ;  /* 0x000000ff3a3a7207 */ /* 0x000fe40001000000 */
[----:B------:R-:W-:-:S02]  /*4360*/  IADD3 R112, P5, PT, R116, R81, RZ ;  /* 0x0000005174707210 */ /* 0x000fc40007fbe0ff */
[-C--:B------:R-:W-:Y:S02]  /*4370*/  IADD3 R116, P6, PT, R120, R81.reuse, RZ ;  /* 0x0000005178747210 */ /* 0x080fe40007fde0ff */
[----:B------:R-:W-:Y:S01]  /*4380*/  SEL R60, RZ, 0x4, P4 ;  /* 0x00000004ff3c7807 */ /* 0x000fe20002000000 */
[--C-:B------:R-:W-:Y:S01]  /*4390*/  IMAD.X R113, R117, 0x1, R83.reuse, P5 ;  /* 0x0000000175717824 */ /* 0x100fe200028e0653 */
[----:B------:R-:W-:Y:S01]  /*43a0*/  ISETP.NE.U32.AND P4, PT, R58, RZ, PT ;  /* 0x000000ff3a00720c */ /* 0x000fe20003f85070 */
[--C-:B------:R-:W-:Y:S01]  /*43b0*/  IMAD.X R117, R121, 0x1, R83.reuse, P6 ;  /* 0x0000000179757824 */ /* 0x100fe200030e0653 */
[-C--:B------:R-:W-:Y:S02]  /*43c0*/  IADD3 R102, P6, PT, R102, R81.reuse, RZ ;  /* 0x0000005166667210 */ /* 0x080fe40007fde0ff */
[----:B------:R-:W-:Y:S02]  /*43d0*/  SEL R60, R60, RZ, P2 ;  /* 0x000000ff3c3c7207 */ /* 0x000fe40001000000 */
[----:B-1----:R-:W-:Y:S01]  /*43e0*/  IADD3 R84, P5, PT, R124, R81, RZ ;  /* 0x000000517c547210 */ /* 0x002fe20007fbe0ff */
[----:B------:R-:W-:Y:S01]  /*43f0*/  IMAD.X R103, R103, 0x1, R83, P6 ;  /* 0x0000000167677824 */ /* 0x000fe200030e0653 */
[----:B------:R-:W-:-:S03]  /*4400*/  ISETP.NE.U32.AND P6, PT, R60, RZ, PT ;  /* 0x000000ff3c00720c */ /* 0x000fc60003fc5070 */
[----:B------:R-:W-:Y:S01]  /*4410*/  IMAD.X R85, R125, 0x1, R83, P5 ;  /* 0x000000017d557824 */ /* 0x000fe200028e0653 */
[----:B--2---:R-:W-:Y:S01]  /*4420*/  IADD3 R94, P5, PT, R106, R81, RZ ;  /* 0x000000516a5e7210 */ /* 0x004fe20007fbe0ff */
[----:B------:R1:W-:Y:S01]  /*4430*/  LDGSTS.E [R28+0x6008], desc[UR20][R92.64], P4 ;  /* 0x060080005c1c7fae */ /* 0x0003e2000a1a1014 */
[----:B------:R-:W-:-:S03]  /*4440*/  ISETP.GE.AND P4, PT, R161, R52, PT ;  /* 0x00000034a100720c */ /* 0x000fc60003f86270 */
[--C-:B------:R-:W-:Y:S01]  /*4450*/  IMAD.X R95, R107, 0x1, R83.reuse, P5 ;  /* 0x000000016b5f7824 */ /* 0x100fe200028e0653 */
[----:B------:R-:W-:Y:S02]  /*4460*/  SEL R58, RZ, 0x4, P4 ;  /* 0x00000004ff3a7807 */ /* 0x000fe40002000000 */
[-C--:B------:R-:W-:Y:S01]  /*4470*/  ISETP.GE.AND P4, PT, R163, R52.reuse, PT ;  /* 0x00000034a300720c */ /* 0x080fe20003f86270 */
[----:B------:R2:W-:Y:S01]  /*4480*/  LDGSTS.E [R32+0x6000], desc[UR20][R96.64], P6 ;  /* 0x0600000060207fae */ /* 0x0005e2000b1a1014 */
[-C--:B------:R-:W-:Y:S02]  /*4490*/  IADD3 R110, P6, PT, R110, R81.reuse, RZ ;  /* 0x000000516e6e7210 */ /* 0x080fe40007fde0ff */
[----:B------:R-:W-:Y:S02]  /*44a0*/  SEL R60, RZ, 0x4, P4 ;  /* 0x00000004ff3c7807 */ /* 0x000fe40002000000 */
[----:B------:R-:W-:Y:S01]  /*44b0*/  ISETP.GE.AND P4, PT, R165, R52, PT ;  /* 0x00000034a500720c */ /* 0x000fe20003f86270 */
[----:B------:R-:W-:Y:S01]  /*44c0*/  IMAD.X R111, R111, 0x1, R83, P6 ;  /* 0x000000016f6f7824 */ /* 0x000fe200030e0653 */
[----:B-1----:R-:W-:-:S02]  /*44d0*/  IADD3 R92, P6, PT, R114, R81, RZ ;  /* 0x00000051725c7210 */ /* 0x002fc40007fde0ff */
[----:B------:R-:W-:Y:S02]  /*44e0*/  SEL R28, RZ, 0x4, P4 ;  /* 0x00000004ff1c7807 */ /* 0x000fe40002000000 */
[----:B------:R-:W-:Y:S01]  /*44f0*/  ISETP.GE.AND P4, PT, R10, R52, PT ;  /* 0x000000340a00720c */ /* 0x000fe20003f86270 */
[--C-:B------:R-:W-:Y:S01]  /*4500*/  IMAD.X R93, R115, 0x1, R83.reuse, P6 ;  /* 0x00000001735d7824 */ /* 0x100fe200030e0653 */
[----:B------:R-:W-:Y:S02]  /*4510*/  IADD3 R106, P5, PT, R142, R81, RZ ;  /* 0x000000518e6a7210 */ /* 0x000fe40007fbe0ff */
[----:B------:R-:W-:Y:S02]  /*4520*/  SEL R58, R58, RZ, P2 ;  /* 0x000000ff3a3a7207 */ /* 0x000fe40001000000 */
[----:B------:R-:W-:Y:S01]  /*4530*/  SEL R52, RZ, 0x4, P4 ;  /* 0x00000004ff347807 */ /* 0x000fe20002000000 */
[----:B------:R-:W-:Y:S01]  /*4540*/  IMAD.X R107, R143, 0x1, R83, P5 ;  /* 0x000000018f6b7824 */ /* 0x000fe200028e0653 */
[----:B------:R-:W-:-:S02]  /*4550*/  SEL R60, R60, RZ, P2 ;  /* 0x000000ff3c3c7207 */ /* 0x000fc40001000000 */
[----:B------:R-:W-:Y:S02]  /*4560*/  SEL R28, R28, RZ, P2 ;  /* 0x000000ff1c1c7207 */ /* 0x000fe40001000000 */
[----:B--2---:R-:W-:Y:S02]  /*4570*/  IADD3 R96, P6, PT, R118, R81, RZ ;  /* 0x0000005176607210 */ /* 0x004fe40007fde0ff */
[----:B------:R-:W-:Y:S02]  /*4580*/  ISETP.NE.U32.AND P5, PT, R58, RZ, PT ;  /* 0x000000ff3a00720c */ /* 0x000fe40003fa5070 */
[----:B------:R-:W-:Y:S01]  /*4590*/  SEL R52, R52, RZ, P2 ;  /* 0x000000ff34347207 */ /* 0x000fe20001000000 */
[----:B------:R-:W-:Y:S01]  /*45a0*/  IMAD.X R97, R119, 0x1, R83, P6 ;  /* 0x0000000177617824 */ /* 0x000fe200030e0653 */
[----:B------:R-:W-:Y:S02]  /*45b0*/  ISETP.NE.U32.AND P4, PT, R60, RZ, PT ;  /* 0x000000ff3c00720c */ /* 0x000fe40003f85070 */
[----:B------:R-:W-:-:S02]  /*45c0*/  ISETP.NE.U32.AND P2, PT, R28, RZ, PT ;  /* 0x000000ff1c00720c */ /* 0x000fc40003f45070 */
[----:B------:R-:W-:-:S05]  /*45d0*/  ISETP.NE.U32.AND P6, PT, R52, RZ, PT ;  /* 0x000000ff3400720c */ /* 0x000fca0003fc5070 */
[----:B------:R1:W-:Y:S01]  /*45e0*/  LDGSTS.E [R32+0x6008], desc[UR20][R98.64], P5 ;  /* 0x0600800062207fae */ /* 0x0003e2000a9a1014 */
[----:B------:R-:W-:-:S03]  /*45f0*/  IADD3 R114, P5, PT, R122, R81, RZ ;  /* 0x000000517a727210 */ /* 0x000fc60007fbe0ff */
[----:B------:R1:W-:Y:S01]  /*4600*/  LDGSTS.E [R38+0x6000], desc[UR20][R128.64], P4 ;  /* 0x0600000080267fae */ /* 0x0003e2000a1a1014 */
[----:B------:R-:W-:Y:S01]  /*4610*/  ISETP.GE.AND P4, PT, R6, 0x40, PT ;  /* 0x000000400600780c */ /* 0x000fe20003f86270 */
[----:B------:R-:W-:Y:S01]  /*4620*/  IMAD.X R115, R123, 0x1, R83, P5 ;  /* 0x000000017b737824 */ /* 0x000fe200028e0653 */
[----:B------:R-:W-:Y:S01]  /*4630*/  IADD3 R118, P5, PT, R126, R81, RZ ;  /* 0x000000517e767210 */ /* 0x000fe20007fbe0ff */
[----:B------:R1:W-:Y:S01]  /*4640*/  LDGSTS.E [R38+0x6008], desc[UR20][R86.64], P2 ;  /* 0x0600800056267fae */ /* 0x0003e200091a1014 */
[----:B------:R-:W-:-:S03]  /*4650*/  ISETP.GE.AND P2, PT, R6, 0x20, PT ;  /* 0x000000200600780c */ /* 0x000fc60003f46270 */
[----:B------:R-:W0:Y:S01]  /*4660*/  LDGDEPBAR ;  /* 0x00000000000079af */ /* 0x000e220000000000 */
[----:B------:R-:W-:-:S03]  /*4670*/  IMAD.X R119, R127, 0x1, R83, P5 ;  /* 0x000000017f777824 */ /* 0x000fc600028e0653 */
        /* <DEDUP_REMOVED lines=16> */
[----:B------:R-:W0:Y:S01]  /*4780*/  LDGDEPBAR ;  /* 0x00000000000079af */ /* 0x000e220000000000 */
[----:B------:R-:W-:Y:S05]  /*4790*/  @!P4 BRA `(.L_x_7) ;  /* 0x00000018004cc947 */ /* 0x000fea0003800000 */
[----:B-1----:R-:W-:Y:S01]  /*47a0*/  SHF.R.S32.HI R38, RZ, 0x1f, R12 ;  /* 0x0000001fff267819 */ /* 0x002fe2000001140c */
[-C--:B------:R-:W-:Y:S01]  /*47b0*/  IMAD R95, R163, R78.reuse, RZ ;  /* 0x0000004ea35f7224 */ /* 0x080fe200078e02ff */
[C---:B------:R-:W-:Y:S01]  /*47c0*/  IADD3 R108, P6, PT, R12.reuse, R67, RZ ;  /* 0x000000430c6c7210 */ /* 0x040fe20007fde0ff */
[-C--:B------:R-:W-:Y:S01]  /*47d0*/  IMAD R97, R165, R78.reuse, RZ ;  /* 0x0000004ea5617224 */ /* 0x080fe200078e02ff */
[C---:B------:R-:W-:Y:S01]  /*47e0*/  IADD3 R106, P5, PT, R12.reuse, R65, RZ ;  /* 0x000000410c6a7210 */ /* 0x040fe20007fbe0ff */
[----:B------:R-:W-:Y:S01]  /*47f0*/  IMAD R107, R161, R78, RZ ;  /* 0x0000004ea16b7224 */ /* 0x000fe200078e02ff */
[----:B------:R-:W-:Y:S01]  /*4800*/  LEA.HI.X.SX32 R133, R67, R38, 0x1, P6 ;  /* 0x0000002643857211 */ /* 0x000fe200030f0eff */
[----:B------:R-:W-:Y:S01]  /*4810*/  IMAD R103, R155, R78, RZ ;  /* 0x0000004e9b677224 */ /* 0x000fe200078e02ff */
[-C--:B------:R-:W-:Y:S01]  /*4820*/  LEA.HI.X.SX32 R131, R65, R38.reuse, 0x1, P5 ;  /* 0x0000002641837211 */ /* 0x080fe200028f0eff */
[----:B------:R-:W-:Y:S01]  /*4830*/  IMAD.MOV.U32 R94, RZ, RZ, RZ ;  /* 0x000000ffff5e7224 */ /* 0x000fe200078e00ff */
[C---:B------:R-:W-:Y:S01]  /*4840*/  IADD3 R102, P6, PT, R12.reuse, R61, RZ ;  /* 0x0000003d0c667210 */ /* 0x040fe20007fde0ff */
[----:B------:R-:W-:Y:S01]  /*4850*/  UMOV UR13, UR12 ;  /* 0x0000000c000d7c82 */ /* 0x000fe20008000000 */
[C---:B------:R-:W-:Y:S01]  /*4860*/  IADD3 R91, P5, PT, R12.reuse, R59, RZ ;  /* 0x0000003b0c5b7210 */ /* 0x040fe20007fbe0ff */
[----:B------:R-:W-:Y:S01]  /*4870*/  UMOV UR5, URZ ;  /* 0x000000ff00057c82 */ /* 0x000fe20008000000 */
[----:B------:R-:W-:Y:S01]  /*4880*/  IADD3 R104, P4, PT, R12, R63, RZ ;  /* 0x0000003f0c687210 */ /* 0x000fe20007f9e0ff */
[----:B------:R-:W-:Y:S01]  /*4890*/  UMOV UR6, URZ ;  /* 0x000000ff00067c82 */ /* 0x000fe20008000000 */
[-C--:B------:R-:W-:Y:S01]  /*48a0*/  LEA.HI.X.SX32 R127, R61, R38.reuse, 0x1, P6 ;  /* 0x000000263d7f7211 */ /* 0x080fe200030f0eff */
[----:B------:R-:W-:Y:S01]  /*48b0*/  UMOV UR7, URZ ;  /* 0x000000ff00077c82 */ /* 0x000fe20008000000 */
[----:B------:R-:W-:-:S02]  /*48c0*/  LEA.HI.X.SX32 R100, R59, R38, 0x1, P5 ;  /* 0x000000263b647211 */ /* 0x000fc400028f0eff */
[-C--:B------:R-:W-:Y:S02]  /*48d0*/  LEA.HI.X.SX32 R129, R63, R38.reuse, 0x1, P4 ;  /* 0x000000263f817211 */ /* 0x080fe400020f0eff */
[C---:B------:R-:W-:Y:S02]  /*48e0*/  IADD3 R61, P5, PT, R12.reuse, R53, RZ ;  /* 0x000000350c3d7210 */ /* 0x040fe40007fbe0ff */
[C---:B------:R-:W-:Y:S02]  /*48f0*/  IADD3 R87, P4, PT, R12.reuse, R57, RZ ;  /* 0x000000390c577210 */ /* 0x040fe40007f9e0ff */
[----:B------:R-:W-:Y:S02]  /*4900*/  IADD3 R65, P6, PT, R12, R55, RZ ;  /* 0x000000370c417210 */ /* 0x000fe40007fde0ff */
[-C--:B------:R-:W-:Y:S02]  /*4910*/  LEA.HI.X.SX32 R90, R53, R38.reuse, 0x1, P5 ;  /* 0x00000026355a7211 */ /* 0x080fe400028f0eff */
[----:B------:R-:W-:-:S02]  /*4920*/  LEA.HI.X.SX32 R98, R57, R38, 0x1, P4 ;  /* 0x0000002639627211 */ /* 0x000fc400020f0eff */
[C---:B------:R-:W-:Y:S02]  /*4930*/  IADD3 R59, P5, PT, R12.reuse, R47, RZ ;  /* 0x0000002f0c3b7210 */ /* 0x040fe40007fbe0ff */
[C---:B------:R-:W-:Y:S02]  /*4940*/  IADD3 R57, P4, PT, R12.reuse, R51, RZ ;  /* 0x000000330c397210 */ /* 0x040fe40007f9e0ff */
[-C--:B------:R-:W-:Y:S02]  /*4950*/  LEA.HI.X.SX32 R96, R55, R38.reuse, 0x1, P6 ;  /* 0x0000002637607211 */ /* 0x080fe400030f0eff */
[C---:B------:R-:W-:Y:S02]  /*4960*/  IADD3 R55, P6, PT, R12.reuse, R49, RZ ;  /* 0x000000310c377210 */ /* 0x040fe40007fde0ff */
[-C--:B------:R-:W-:Y:S01]  /*4970*/  LEA.HI.X.SX32 R74, R47, R38.reuse, 0x1, P5 ;  /* 0x000000262f4a7211 */ /* 0x080fe200028f0eff */
[----:B------:R-:W-:Y:S01]  /*4980*/  IMAD.SHL.U32 R47, R61, 0x4, RZ ;  /* 0x000000043d2f7824 */ /* 0x000fe200078e00ff */
[----:B------:R-:W-:Y:S01]  /*4990*/  LEA.HI.X.SX32 R86, R51, R38, 0x1, P4 ;  /* 0x0000002633567211 */ /* 0x000fe200020f0eff */
[----:B------:R-:W-:Y:S01]  /*49a0*/  IMAD.SHL.U32 R51, R57, 0x4, RZ ;  /* 0x0000000439337824 */ /* 0x000fe200078e00ff */
[----:B------:R-:W-:-:S02]  /*49b0*/  IADD3 R85, P5, PT, R12, R41, RZ ;  /* 0x000000290c557210 */ /* 0x000fc40007fbe0ff */
[C---:B------:R-:W-:Y:S02]  /*49c0*/  IADD3 R63, P4, PT, R12.reuse, R45, RZ ;  /* 0x0000002d0c3f7210 */ /* 0x040fe40007f9e0ff */
[-C--:B------:R-:W-:Y:S02]  /*49d0*/  LEA.HI.X.SX32 R82, R49, R38.reuse, 0x1, P6 ;  /* 0x0000002631527211 */ /* 0x080fe400030f0eff */
[----:B------:R-:W-:Y:S02]  /*49e0*/  IADD3 R67, P6, PT, R12, R43, RZ ;  /* 0x0000002b0c437210 */ /* 0x000fe40007fde0ff */
[-C--:B------:R-:W-:Y:S02]  /*49f0*/  LEA.HI.X.SX32 R62, R41, R38.reuse, 0x1, P5 ;  /* 0x00000026293e7211 */ /* 0x080fe400028f0eff */
[----:B------:R-:W-:Y:S02]  /*4a00*/  LEA.HI.X.SX32 R70, R45, R38, 0x1, P4 ;  /* 0x000000262d467211 */ /* 0x000fe400020f0eff */
[----:B------:R-:W-:-:S02]  /*4a10*/  SHF.R.S32.HI R28, RZ, 0x1f, R8 ;  /* 0x0000001fff1c7819 */ /* 0x000fc40000011408 */
[----:B------:R-:W-:Y:S02]  /*4a20*/  IADD3 R32, P5, PT, R8, R33, RZ ;  /* 0x0000002108207210 */ /* 0x000fe40007fbe0ff */
[C---:B------:R-:W-:Y:S02]  /*4a30*/  IADD3 R89, P4, PT, R12.reuse, R39, RZ ;  /* 0x000000270c597210 */ /* 0x040fe40007f9e0ff */
[----:B------:R-:W-:Y:S01]  /*4a40*/  LEA.HI.X.SX32 R66, R43, R38, 0x1, P6 ;  /* 0x000000262b427211 */ /* 0x000fe200030f0eff */
[----:B------:R-:W-:Y:S01]  /*4a50*/  IMAD.SHL.U32 R43, R65, 0x4, RZ ;  /* 0x00000004412b7824 */ /* 0x000fe200078e00ff */
[----:B------:R-:W-:Y:S02]  /*4a60*/  IADD3 R93, P6, PT, R12, R35, RZ ;  /* 0x000000230c5d7210 */ /* 0x000fe40007fde0ff */
[----:B------:R-:W-:Y:S01]  /*4a70*/  LEA.HI.X.SX32 R125, R33, R28, 0x1, P5 ;  /* 0x0000001c217d7211 */ /* 0x000fe200028f0eff */
[----:B------:R-:W-:Y:S01]  /*4a80*/  IMAD.SHL.U32 R33, R91, 0x4, RZ ;  /* 0x000000045b217824 */ /* 0x000fe200078e00ff */
[----:B------:R-:W-:Y:S01]  /*4a90*/  LEA.HI.X.SX32 R46, R39, R38, 0x1, P4 ;  /* 0x00000026272e7211 */ /* 0x000fe200020f0eff */
[----:B------:R-:W-:Y:S01]  /*4aa0*/  IMAD.SHL.U32 R39, R87, 0x4, RZ ;  /* 0x0000000457277824 */ /* 0x000fe200078e00ff */
[----:B------:R-:W-:Y:S01]  /*4ab0*/  LEA R12, P5, R79, UR18, 0x4 ;  /* 0x000000124f0c7c11 */ /* 0x000fe2000f8a20ff */
[----:B------:R-:W-:Y:S01]  /*4ac0*/  UMOV UR18, 0x1 ;  /* 0x0000000100127882 */ /* 0x000fe20000000000 */
[----:B------:R-:W-:-:S02]  /*4ad0*/  IADD3 R52, P4, PT, R8, R27, RZ ;  /* 0x0000001b08347210 */ /* 0x000fc40007f9e0ff */
[----:B------:R-:W-:Y:S01]  /*4ae0*/  LEA.HI.X R16, R79, UR19, R16, 0x4, P5 ;  /* 0x000000134f107c11 */ /* 0x000fe2000a8f2410 */
[----:B------:R-:W-:Y:S01]  /*4af0*/  UMOV UR19, 0x3 ;  /* 0x0000000300137882 */ /* 0x000fe20000000000 */
[-C--:B------:R-:W-:Y:S01]  /*4b00*/  LEA.HI.X.SX32 R121, R27, R28.reuse, 0x1, P4 ;  /* 0x0000001c1b797211 */ /* 0x080fe200020f0eff */
[----:B------:R-:W-:Y:S01]  /*4b10*/  IMAD.SHL.U32 R27, R102, 0x4, RZ ;  /* 0x00000004661b7824 */ /* 0x000fe200078e00ff */
[C---:B------:R-:W-:Y:S02]  /*4b20*/  IADD3 R64, P5, PT, R8.reuse, R17, RZ ;  /* 0x0000001108407210 */ /* 0x040fe40007fbe0ff */
[----:B------:R-:W-:Y:S02]  /*4b30*/  IADD3 R60, P4, PT, R8, R19, RZ ;  /* 0x00000013083c7210 */ /* 0x000fe40007f9e0ff */
[-C--:B------:R-:W-:Y:S02]  /*4b40*/  LEA.HI.X.SX32 R115, R17, R28.reuse, 0x1, P5 ;  /* 0x0000001c11737211 */ /* 0x080fe400028f0eff */
[----:B------:R-:W-:Y:S01]  /*4b50*/  LEA.HI.X.SX32 R117, R19, R28, 0x1, P4 ;  /* 0x0000001c13757211 */ /* 0x000fe200020f0eff */
[----:B------:R-:W-:Y:S01]  /*4b60*/  IMAD.SHL.U32 R19, R104, 0x4, RZ ;  /* 0x0000000468137824 */ /* 0x000fe200078e00ff */
[----:B------:R-:W-:-:S02]  /*4b70*/  IADD3 R72, P5, PT, R8, R13, RZ ;  /* 0x0000000d08487210 */ /* 0x000fc40007fbe0ff */
[----:B------:R-:W-:Y:S02]  /*4b80*/  IADD3 R68, P4, PT, R8, R15, RZ ;  /* 0x0000000f08447210 */ /* 0x000fe40007f9e0ff */
[-C--:B------:R-:W-:Y:S02]  /*4b90*/  LEA.HI.X.SX32 R111, R13, R28.reuse, 0x1, P5 ;  /* 0x0000001c0d6f7211 */ /* 0x080fe400028f0eff */
[----:B------:R-:W-:Y:S01]  /*4ba0*/  LEA.HI.X.SX32 R113, R15, R28, 0x1, P4 ;  /* 0x0000001c0f717211 */ /* 0x000fe200020f0eff */
[----:B------:R-:W-:Y:S01]  /*4bb0*/  IMAD.SHL.U32 R15, R106, 0x4, RZ ;  /* 0x000000046a0f7824 */ /* 0x000fe200078e00ff */
[C---:B------:R-:W-:Y:S02]  /*4bc0*/  IADD3 R80, P5, PT, R8.reuse, R9, RZ ;  /* 0x0000000908507210 */ /* 0x040fe40007fbe0ff */
[----:B------:R-:W-:Y:S02]  /*4bd0*/  IADD3 R76, P4, PT, R8, R11, RZ ;  /* 0x0000000b084c7210 */ /* 0x000fe40007f9e0ff */
[----:B------:R-:W-:-:S02]  /*4be0*/  LEA.HI.X.SX32 R38, R35, R38, 0x1, P6 ;  /* 0x0000002623267211 */ /* 0x000fc400030f0eff */
[-C--:B------:R-:W-:Y:S02]  /*4bf0*/  LEA.HI.X.SX32 R105, R9, R28.reuse, 0x1, P5 ;  /* 0x0000001c09697211 */ /* 0x080fe400028f0eff */
[----:B------:R-:W-:Y:S02]  /*4c00*/  IADD3 R42, P6, PT, R8, R31, RZ ;  /* 0x0000001f082a7210 */ /* 0x000fe40007fde0ff */
[----:B------:R-:W-:Y:S01]  /*4c10*/  LEA.HI.X.SX32 R109, R11, R28, 0x1, P4 ;  /* 0x0000001c0b6d7211 */ /* 0x000fe200020f0eff */
[----:B------:R-:W-:Y:S01]  /*4c20*/  IMAD.SHL.U32 R11, R108, 0x4, RZ ;  /* 0x000000046c0b7824 */ /* 0x000fe200078e00ff */
[C---:B------:R-:W-:Y:S02]  /*4c30*/  IADD3 R88, P5, PT, R8.reuse, R5, RZ ;  /* 0x0000000508587210 */ /* 0x040fe40007fbe0ff */
[----:B------:R-:W-:Y:S02]  /*4c40*/  IADD3 R84, P4, PT, R8, R7, RZ ;  /* 0x0000000708547210 */ /* 0x000fe40007f9e0ff */
[----:B------:R-:W-:-:S02]  /*4c50*/  SHF.R.S32.HI R9, RZ, 0x1f, R6 ;  /* 0x0000001fff097819 */ /* 0x000fc40000011406 */
[-C--:B------:R-:W-:Y:S02]  /*4c60*/  LEA.HI.X.SX32 R123, R31, R28.reuse, 0x1, P6 ;  /* 0x0000001c1f7b7211 */ /* 0x080fe400030f0eff */
[-C--:B------:R-:W-:Y:S02]  /*4c70*/  LEA.HI.X.SX32 R101, R5, R28.reuse, 0x1, P5 ;  /* 0x0000001c05657211 */ /* 0x080fe400028f0eff */
[C---:B------:R-:W-:Y:S02]  /*4c80*/  IADD3 R58, P6, PT, R8.reuse, R21, RZ ;  /* 0x00000015083a7210 */ /* 0x040fe40007fde0ff */
[----:B------:R-:W-:Y:S02]  /*4c90*/  LEA.HI.X.SX32 R99, R7, R28, 0x1, P4 ;  /* 0x0000001c07637211 */ /* 0x000fe400020f0eff */
[C---:B------:R-:W-:Y:S02]  /*4ca0*/  IADD3 R110, P5, PT, R8.reuse, R95, RZ ;  /* 0x0000005f086e7210 */ /* 0x040fe40007fbe0ff */
[----:B------:R-:W-:-:S02]  /*4cb0*/  IADD3 R92, P4, PT, R8, R97, RZ ;  /* 0x00000061085c7210 */ /* 0x000fc40007f9e0ff */
[----:B------:R-:W-:Y:S02]  /*4cc0*/  LEA.HI R6, R9, R6, RZ, 0x5 ;  /* 0x0000000609067211 */ /* 0x000fe400078f28ff */
[-C--:B------:R-:W-:Y:S02]  /*4cd0*/  LEA.HI.X.SX32 R119, R21, R28.reuse, 0x1, P6 ;  /* 0x0000001c15777211 */ /* 0x080fe400030f0eff */
[-C--:B------:R-:W-:Y:S02]  /*4ce0*/  LEA.HI.X.SX32 R95, R95, R28.reuse, 0x1, P5 ;  /* 0x0000001c5f5f7211 */ /* 0x080fe400028f0eff */
[----:B------:R-:W-:Y:S02]  /*4cf0*/  LEA.HI.X.SX32 R97, R97, R28, 0x1, P4 ;  /* 0x0000001c61617211 */ /* 0x000fe400020f0eff */
[C---:B------:R-:W-:Y:S02]  /*4d00*/  IADD3 R114, P5, PT, R8.reuse, R107, RZ ;  /* 0x0000006b08727210 */ /* 0x040fe40007fbe0ff */
[----:B------:R-:W-:Y:S01]  /*4d10*/  IADD3 R118, P6, PT, R8, R103, RZ ;  /* 0x0000006708767210 */ /* 0x000fe20007fde0ff */
[----:B------:R-:W-:Y:S01]  /*4d20*/  VIADD R8, R4, 0xffffff80 ;  /* 0xffffff8004087836 */ /* 0x000fe20000000000 */
[----:B------:R-:W-:-:S02]  /*4d30*/  SHF.R.S32.HI R6, RZ, 0x5, R6 ;  /* 0x00000005ff067819 */ /* 0x000fc40000011406 */
[----:B------:R-:W-:Y:S02]  /*4d40*/  LEA R5, P4, R48, UR16, 0x4 ;  /* 0x0000001030057c11 */ /* 0x000fe4000f8820ff */
[----:B------:R-:W-:Y:S01]  /*4d50*/  SHF.L.U64.HI R9, R108, 0x2, R133 ;  /* 0x000000026c097819 */ /* 0x000fe20000010285 */
[----:B------:R-:W-:Y:S01]  /*4d60*/  VIADD R4, R6, 0xfffffffc ;  /* 0xfffffffc06047836 */ /* 0x000fe20000000000 */
[C---:B------:R-:W-:Y:S01]  /*4d70*/  SHF.L.U64.HI R108, R110.reuse, 0x2, R95 ;  /* 0x000000026e6c7819 */ /* 0x040fe2000001025f */
[----:B------:R-:W-:Y:S01]  /*4d80*/  IMAD.SHL.U32 R110, R110, 0x4, RZ ;  /* 0x000000046e6e7824 */ /* 0x000fe200078e00ff */
[-C--:B------:R-:W-:Y:S02]  /*4d90*/  LEA.HI.X.SX32 R107, R107, R28.reuse, 0x1, P5 ;  /* 0x0000001c6b6b7211 */ /* 0x080fe400028f0eff */
[----:B------:R-:W-:Y:S02]  /*4da0*/  LEA.HI.X.SX32 R103, R103, R28, 0x1, P6 ;  /* 0x0000001c67677211 */ /* 0x000fe400030f0eff */
[----:B------:R-:W-:-:S02]  /*4db0*/  SHF.L.U64.HI R35, R87, 0x2, R98 ;  /* 0x0000000257237819 */ /* 0x000fc40000010262 */
[----:B------:R-:W-:Y:S02]  /*4dc0*/  VIMNMX R95, PT, PT, R6, 0x2, !PT ;  /* 0x00000002065f7848 */ /* 0x000fe40007fe0100 */
[----:B------:R-:W-:Y:S01]  /*4dd0*/  LEA.HI.X R7, R48, UR17, R50, 0x4, P4 ;  /* 0x0000001130077c11 */ /* 0x000fe2000a0f2432 */
[----:B------:R-:W-:Y:S01]  /*4de0*/  IMAD.SHL.U32 R48, R52, 0x4, RZ ;  /* 0x0000000434307824 */ /* 0x000fe200078e00ff */
[C---:B------:R-:W-:Y:S01]  /*4df0*/  SHF.L.U64.HI R87, R89.reuse, 0x2, R46 ;  /* 0x0000000259577819 */ /* 0x040fe2000001022e */
[----:B------:R-:W-:Y:S01]  /*4e00*/  IMAD.SHL.U32 R89, R89, 0x4, RZ ;  /* 0x0000000459597824 */ /* 0x000fe200078e00ff */
[----:B------:R-:W-:Y:S01]  /*4e10*/  SHF.L.U64.HI R31, R91, 0x2, R100 ;  /* 0x000000025b1f7819 */ /* 0x000fe20000010264 */
[----:B------:R-:W-:Y:S01]  /*4e20*/  VIADD R6, R95, 0xffffffff ;  /* 0xffffffff5f067836 */ /* 0x000fe20000000000 */
[----:B------:R-:W-:Y:S02]  /*4e30*/  SHF.L.U64.HI R41, R65, 0x2, R96 ;  /* 0x0000000241297819 */ /* 0x000fe40000010260 */
[----:B------:R-:W-:-:S02]  /*4e40*/  SHF.L.U64.HI R45, R61, 0x2, R90 ;  /* 0x000000023d2d7819 */ /* 0x000fc4000001025a */
[----:B------:R-:W-:Y:S02]  /*4e50*/  SHF.L.U64.HI R49, R57, 0x2, R86 ;  /* 0x0000000239317819 */ /* 0x000fe40000010256 */
[----:B------:R-:W-:Y:S01]  /*4e60*/  SHF.L.U64.HI R46, R52, 0x2, R121 ;  /* 0x00000002342e7819 */ /* 0x000fe20000010279 */
[C---:B------:R-:W-:Y:S01]  /*4e70*/  IMAD.SHL.U32 R52, R58.reuse, 0x4, RZ ;  /* 0x000000043a347824 */ /* 0x040fe200078e00ff */
[C---:B------:R-:W-:Y:S01]  /*4e80*/  SHF.L.U64.HI R53, R55.reuse, 0x2, R82 ;  /* 0x0000000237357819 */ /* 0x040fe20000010252 */
[----:B------:R-:W-:Y:S01]  /*4e90*/  IMAD.SHL.U32 R55, R55, 0x4, RZ ;  /* 0x0000000437377824 */ /* 0x000fe200078e00ff */
        /* <DEDUP_REMOVED lines=10> */
[----:B------:R-:W-:-:S02]  /*4f40*/  SHF.L.U64.HI R50, R58, 0x2, R119 ;  /* 0x000000023a327819 */ /* 0x000fc40000010277 */
        /* <DEDUP_REMOVED lines=27> */
[----:B------:R-:W-:Y:S02]  /*5100*/  SHF.L.U64.HI R17, R104, 0x2, R129 ;  /* 0x0000000268117819 */ /* 0x000fe40000010281 */
[----:B------:R-:W-:-:S07]  /*5110*/  SHF.L.U64.HI R21, R102, 0x2, R127 ;  /* 0x0000000266157819 */ /* 0x000fce000001027f */
.L_x_10:
[----:B------:R-:W-:Y:S01]  /*5120*/  UIADD3 UR5, UPT, UPT, UR5, 0x1, URZ ;  /* 0x0000000105057890 */ /* 0x000fe2000fffe0ff */
[----:B------:R-:W-:-:S04]  /*5130*/  DEPBAR.LE SB0, 0x4 ;  /* 0x000081000000791a */ /* 0x000fc80000000000 */
[----:B------:R-:W-:Y:S01]  /*5140*/  ULEA UR12, UR18, UR10, 0x3 ;  /* 0x0000000a120c7291 */ /* 0x000fe2000f8e18ff */
[----:B------:R-:W-:Y:S01]  /*5150*/  IMAD.U32 R94, R94, -0x80000000, RZ ;  /* 0x800000005e5e7824 */ /* 0x000fe200078e00ff */
[----:B------:R-:W-:Y:S02]  /*5160*/  UISETP.GT.AND UP0, UPT, UR5, 0x3, UPT ;  /* 0x000000030500788c */ /* 0x000fe4000bf04270 */
[----:B------:R-:W-:Y:S02]  /*5170*/  UIADD3 UR12, UPT, UPT, UR12, 0x10000, URZ ;  /* 0x000100000c0c7890 */ /* 0x000fe4000fffe0ff */
[----:B------:R-:W-:Y:S01]  /*5180*/  USEL UR5, UR5, URZ, !UP0 ;  /* 0x000000ff05057287 */ /* 0x000fe2000c000000 */
[----:B------:R-:W-:Y:S06]  /*5190*/  BAR.SYNC.DEFER_BLOCKING 0x0 ;  /* 0x0000000000007b1d */ /* 0x000fec0000010000 */
[----:B--2---:R-:W-:Y:S05]  /*51a0*/  @P3 BRA `(.L_x_8) ;  /* 0x00000000009c3947 */ /* 0x004fea0003800000 */
[----:B------:R-:W-:Y:S01]  /*51b0*/  ULEA UR4, UR5, UR10, 0xd ;  /* 0x0000000a05047291 */ /* 0x000fe2000f8e68ff */
[----:B------:R-:W-:Y:S01]  /*51c0*/  UMOV UR8, URZ ;  /* 0x000000ff00087c82 */ /* 0x000fe20008000000 */
[----:B------:R-:W-:Y:S02]  /*51d0*/  UMOV UR9, URZ ;  /* 0x000000ff00097c82 */ /* 0x000fe40008000000 */
[----:B------:R-:W-:Y:S02]  /*51e0*/  USHF.R.U32.HI UR14, URZ, 0x4, UR4 ;  /* 0x00000004ff0e7899 */ /* 0x000fe40008011604 */
[----:B------:R-:W-:Y:S02]  /*51f0*/  UIADD3 UR4, UPT, UPT, UR4, 0x8000, URZ ;  /* 0x0000800004047890 */ /* 0x000fe4000fffe0ff */
[----:B------:R-:W-:Y:S02]  /*5200*/  USGXT.U32 UR14, UR14, 0xe ;  /* 0x0000000e0e0e789a */ /* 0x000fe40008000000 */
[----:B------:R-:W-:-:S02]  /*5210*/  USHF.R.U32.HI UR4, URZ, 0x4, UR4 ;  /* 0x00000004ff047899 */ /* 0x000fc40008011604 */
[----:B------:R-:W-:Y:S02]  /*5220*/  UIADD3 UR24, UP0, UPT, UR14, 0x2, URZ ;  /* 0x000000020e187890 */ /* 0x000fe4000ff1e0ff */
[----:B------:R-:W-:Y:S02]  /*5230*/  USGXT.U32 UR16, UR4, 0xe ;  /* 0x0000000e0410789a */ /* 0x000fe40008000000 */
[----:B------:R-:W-:Y:S01]  /*5240*/  UIADD3 UR28, UP1, UPT, UR24, 0x2, URZ ;  /* 0x00000002181c7890 */ /* 0x000fe2000ff3e0ff */
[----:B------:R-:W-:Y:S01]  /*5250*/  UMOV UR4, URZ ;  /* 0x000000ff00047c82 */ /* 0x000fe20008000000 */
[----:B------:R-:W-:Y:S01]  /*5260*/  UMOV UR34, 0x0 ;  /* 0x0000000000227882 */ /* 0x000fe20000000000 */
[----:B------:R-:W-:Y:S02]  /*5270*/  UIADD3.X UR25, UPT, UPT, UR4, 0x40004040, URZ, UP0, !UPT ;  /* 0x4000404004197890 */ /* 0x000fe400087fe4ff */
[----:B------:R-:W-:Y:S02]  /*5280*/  UIADD3 UR26, UP0, UPT, UR16, 0x2, URZ ;  /* 0x00000002101a7890 */ /* 0x000fe4000ff1e0ff */
[----:B------:R-:W-:-:S02]  /*5290*/  UIADD3.X UR29, UPT, UPT, UR25, URZ, URZ, UP1, !UPT ;  /* 0x000000ff191d7290 */ /* 0x000fc40008ffe4ff */
[----:B------:R-:W-:Y:S02]  /*52a0*/  UIADD3.X UR27, UPT, UPT, UR8, 0x40004040, URZ, UP0, !UPT ;  /* 0x40004040081b7890 */ /* 0x000fe400087fe4ff */
[----:B------:R-:W-:Y:S01]  /*52b0*/  UIADD3 UR30, UP0, UPT, UR24, 0x4, URZ ;  /* 0x00000004181e7890 */ /* 0x000fe2000ff1e0ff */
[----:B------:R-:W-:Y:S01]  /*52c0*/  UMOV UR8, UR12 ;  /* 0x0000000c00087c82 */ /* 0x000fe20008000000 */
[----:B------:R-:W-:Y:S01]  /*52d0*/  UMOV UR35, 0x4100910 ;  /* 0x0410091000237882 */ /* 0x000fe20000000000 */
[----:B------:R-:W-:Y:S01]  /*52e0*/  UMOV UR4, UR8 ;  /* 0x0000000800047c82 */ /* 0x000fe20008000000 */
[----:B------:R-:W-:Y:S02]  /*52f0*/  UIADD3 UR8, UP1, UPT, UR26, 0x2, URZ ;  /* 0x000000021a087890 */ /* 0x000fe4000ff3e0ff */
[----:B------:R-:W-:Y:S02]  /*5300*/  UIADD3.X UR31, UPT, UPT, UR25, URZ, URZ, UP0, !UPT ;  /* 0x000000ff191f7290 */ /* 0x000fe400087fe4ff */
[----:B------:R-:W-:-:S02]  /*5310*/  UIADD3 UR32, UP0, UPT, UR26, 0x4, URZ ;  /* 0x000000041a207890 */ /* 0x000fc4000ff1e0ff */
[----:B------:R-:W-:Y:S02]  /*5320*/  UIADD3.X UR9, UPT, UPT, UR27, URZ, URZ, UP1, !UPT ;  /* 0x000000ff1b097290 */ /* 0x000fe40008ffe4ff */
[----:B------:R-:W-:Y:S01]  /*5330*/  UIADD3.X UR33, UPT, UPT, UR27, URZ, URZ, UP0, !UPT ;  /* 0x000000ff1b217290 */ /* 0x000fe200087fe4ff */
[----:B------:R-:W-:Y:S01]  /*5340*/  UMOV UR15, 0x40004040 ;  /* 0x40004040000f7882 */ /* 0x000fe20000000000 */
[----:B------:R-:W-:Y:S01]  /*5350*/  UMOV UR17, 0x40004040 ;  /* 0x4000404000117882 */ /* 0x000fe20000000000 */
[----:B------:R-:W-:Y:S01]  /*5360*/  UMOV UR36, 0x0 ;  /* 0x0000000000247882 */ /* 0x000fe20000000000 */
[----:B------:R-:W-:Y:S01]  /*5370*/  UMOV UR37, 0x4100910 ;  /* 0x0410091000257882 */ /* 0x000fe20000000000 */
[----:B------:R-:W-:Y:S01]  /*5380*/  UMOV UR38, 0x0 ;  /* 0x0000000000267882 */ /* 0x000fe20000000000 */
[----:B------:R-:W-:Y:S01]  /*5390*/  UMOV UR39, 0x4100910 ;  /* 0x0410091000277882 */ /* 0x000fe20000000000 */
[----:B------:R1:W-:Y:S01]  /*53a0*/  UTCHMMA gdesc[UR14], gdesc[UR16], tmem[UR22], tmem[UR34], idesc[UR35], UPT ;  /* 0x00ff22100e0075ea */ /* 0x0003e2000b800016 */
[----:B------:R-:W-:Y:S01]  /*53b0*/  UMOV UR40, 0x0 ;  /* 0x0000000000287882 */ /* 0x000fe20000000000 */
[----:B------:R-:W-:Y:S01]  /*53c0*/  UMOV UR41, 0x4100910 ;  /* 0x0410091000297882 */ /* 0x000fe20000000000 */
[----:B------:R1:W-:Y:S01]  /*53d0*/  UTCHMMA gdesc[UR24], gdesc[UR26], tmem[UR22], tmem[UR36], idesc[UR37], UPT ;  /* 0x00ff241a180075ea */ /* 0x0003e2000b800016 */
[----:B------:R1:W-:Y:S01]  /*53e0*/  UTCHMMA gdesc[UR28], gdesc[UR8], tmem[UR22], tmem[UR38], idesc[UR39], UPT ;  /* 0x00ff26081c0075ea */ /* 0x0003e2000b800016 */
[----:B------:R1:W-:Y:S01]  /*53f0*/  UTCHMMA gdesc[UR30], gdesc[UR32], tmem[UR22], tmem[UR40], idesc[UR41], UPT ;  /* 0x00ff28201e0075ea */ /* 0x0003e2000b800016 */
[----:B------:R1:W-:Y:S01]  /*5400*/  UTCBAR [UR4], URZ ;  /* 0x000000ff040073e9 */ /* 0x0003e200080000ff */
[----:B------:R-:W-:Y:S01]  /*5410*/  NOP ;  /* 0x0000000000007918 */ /* 0x000fe20000000000 */
.L_x_8:
[----:B------:R-:W2:Y:S01]  /*5420*/  SYNCS.PHASECHK.TRANS64.TRYWAIT P4, [UR13], R94 ;  /* 0x0000005eff0075a7 */ /* 0x000ea2000808110d */
[----:B------:R-:W-:Y:S01]  /*5430*/  ISETP.LE.AND P5, PT, R4, UR7, PT ;  /* 0x0000000704007c0c */ /* 0x000fe2000bfa3270 */
[----:B-1----:R-:W-:Y:S01]  /*5440*/  UMOV UR4, UR6 ;  /* 0x0000000600047c82 */ /* 0x002fe20008000000 */
[----:B--2---:R-:W-:Y:S11]  /*5450*/  @!P4 BRA `(.L_x_9) ;  /* 0x000000200018c947 */ /* 0x004ff60003800000 */
.L_x_16:
[----:B------:R-:W-:Y:S01]  /*5460*/  BAR.SYNC.DEFER_BLOCKING 0x0 ;  /* 0x0000000000007b1d */ /* 0x000fe20000010000 */
[----:B------:R-:W-:Y:S01]  /*5470*/  ISETP.GE.AND P4, PT, R3, R8, PT ;  /* 0x000000080300720c */ /* 0x000fe20003f86270 */
[----:B------:R-:W-:Y:S02]  /*5480*/  UIADD3 UR19, UPT, UPT, UR19, 0x1, URZ ;  /* 0x0000000113137890 */ /* 0x000fe4000fffe0ff */
[----:B------:R-:W-:Y:S01]  /*5490*/  UIADD3 UR7, UPT, UPT, UR7, 0x1, URZ ;  /* 0x0000000107077890 */ /* 0x000fe2000fffe0ff */
[----:B------:R-:W-:Y:S01]  /*54a0*/  SEL R94, RZ, 0x4, P4 ;  /* 0x00000004ff5e7807 */ /* 0x000fe20002000000 */
[----:B------:R-:W-:Y:S01]  /*54b0*/  UISETP.GT.AND UP0, UPT, UR19, 0x3, UPT ;  /* 0x000000031300788c */ /* 0x000fe2000bf04270 */
[----:B------:R-:W-:Y:S01]  /*54c0*/  IADD3 R98, P4, PT, R5, R88, RZ ;  /* 0x0000005805627210 */ /* 0x000fe20007f9e0ff */
[----:B------:R-:W-:Y:S01]  /*54d0*/  UIADD3 UR18, UPT, UPT, UR18, 0x1, URZ ;  /* 0x0000000112127890 */ /* 0x000fe2000fffe0ff */
[----:B------:R-:W-:Y:S01]  /*54e0*/  SEL R94, R94, RZ, !P5 ;  /* 0x000000ff5e5e7207 */ /* 0x000fe20006800000 */
[----:B------:R-:W-:-:S02]  /*54f0*/  USEL UR19, UR19, URZ, !UP0 ;  /* 0x000000ff13137287 */ /* 0x000fc4000c000000 */
[----:B------:R-:W-:Y:S01]  /*5500*/  IMAD.X R99, R7, 0x1, R86, P4 ;  /* 0x0000000107637824 */ /* 0x000fe200020e0656 */
[----:B------:R-:W-:Y:S01]  /*5510*/  ISETP.NE.U32.AND P6, PT, R94, RZ, PT ;  /* 0x000000ff5e00720c */ /* 0x000fe20003fc5070 */
[----:B------:R-:W-:Y:S01]  /*5520*/  ULEA UR6, UR19, UR10, 0xd ;  /* 0x0000000a13067291 */ /* 0x000fe2000f8e68ff */
[----:B------:R-:W-:Y:S01]  /*5530*/  ISETP.GE.AND P4, PT, R23, R8, PT ;  /* 0x000000081700720c */ /* 0x000fe20003f86270 */
[----:B------:R-:W-:Y:S01]  /*5540*/  UISETP.GT.AND UP0, UPT, UR18, 0x1, UPT ;  /* 0x000000011200788c */ /* 0x000fe2000bf04270 */
[----:B------:R-:W-:Y:S02]  /*5550*/  UMOV UR13, UR12 ;  /* 0x0000000c000d7c82 */ /* 0x000fe40008000000 */
[----:B------:R-:W-:Y:S01]  /*5560*/  SEL R94, RZ, 0x4, P4 ;  /* 0x00000004ff5e7807 */ /* 0x000fe20002000000 */
[----:B------:R-:W-:Y:S01]  /*5570*/  VIADD R101, R14, UR6 ;  /* 0x000000060e657c36 */ /* 0x000fe20008000000 */
[----:B------:R-:W-:Y:S01]  /*5580*/  IADD3 R96, P4, PT, R5, R84, RZ ;  /* 0x0000005405607210 */ /* 0x000fe20007f9e0ff */
[----:B------:R-:W-:Y:S01]  /*5590*/  VIADD R103, R18, UR6 ;  /* 0x0000000612677c36 */ /* 0x000fe20008000000 */
[----:B------:R-:W-:Y:S01]  /*55a0*/  SEL R94, R94, RZ, !P5 ;  /* 0x000000ff5e5e7207 */ /* 0x000fe20006800000 */
[----:B------:R-:W-:Y:S01]  /*55b0*/  VIADD R105, R30, UR6 ;  /* 0x000000061e697c36 */ /* 0x000fe20008000000 */
[----:B------:R-:W-:Y:S01]  /*55c0*/  USEL UR18, UR18, URZ, !UP0 ;  /* 0x000000ff12127287 */ /* 0x000fe2000c000000 */
[----:B------:R-:W-:Y:S01]  /*55d0*/  @!PT LDS RZ, [RZ] ;  /* 0x00000000fffff984 */ /* 0x000fe20000000800 */
[----:B------:R-:W-:Y:S01]  /*55e0*/  @!PT LDS RZ, [RZ] ;  /* 0x00000000fffff984 */ /* 0x000fe20000000800 */
[----:B------:R-:W-:Y:S01]  /*55f0*/  @!PT LDS RZ, [RZ] ;  /* 0x00000000fffff984 */ /* 0x000fe20000000800 */
[----:B------:R1:W-:Y:S01]  /*5600*/  LDGSTS.E [R101], desc[UR20][R98.64], P6 ;  /* 0x0000000062657fae */ /* 0x0003e2000b1a1014 */
[----:B------:R-:W-:Y:S01]  /*5610*/  ISETP.NE.U32.AND P6, PT, R94, RZ, PT ;  /* 0x000000ff5e00720c */ /* 0x000fe20003fc5070 */
[----:B------:R-:W-:Y:S01]  /*5620*/  IMAD.X R97, R7, 0x1, R82, P4 ;  /* 0x0000000107617824 */ /* 0x000fe200020e0652 */
[----:B------:R-:W-:Y:S01]  /*5630*/  ISETP.GE.AND P4, PT, R25, R8, PT ;  /* 0x000000081900720c */ /* 0x000fe20003f86270 */
[----:B------:R-:W-:-:S02]  /*5640*/  VIADD R109, R40, UR6 ;  /* 0x00000006286d7c36 */ /* 0x000fc40008000000 */
[----:B------:R-:W-:Y:S01]  /*5650*/  VIADD R111, R44, UR6 ;  /* 0x000000062c6f7c36 */ /* 0x000fe20008000000 */
[----:B------:R-:W-:-:S04]  /*5660*/  SEL R94, RZ, 0x4, P4 ;  /* 0x00000004ff5e7807 */ /* 0x000fc80002000000 */
[----:B------:R-:W-:Y:S02]  /*5670*/  SEL R95, R94, RZ, !P5 ;  /* 0x000000ff5e5f7207 */ /* 0x000fe40006800000 */
[----:B------:R-:W-:Y:S01]  /*5680*/  IADD3 R94, P4, PT, R5, R80, RZ ;  /* 0x00000050055e7210 */ /* 0x000fe20007f9e0ff */
[----:B------:R2:W-:Y:S01]  /*5690*/  LDGSTS.E [R101+0x8], desc[UR20][R96.64], P6 ;  /* 0x0000800060657fae */ /* 0x0005e2000b1a1014 */
[----:B------:R-:W-:-:S03]  /*56a0*/  ISETP.NE.U32.AND P6, PT, R95, RZ, PT ;  /* 0x000000ff5f00720c */ /* 0x000fc60003fc5070 */
[----:B------:R-:W-:Y:S01]  /*56b0*/  IMAD.X R95, R7, 0x1, R78, P4 ;  /* 0x00000001075f7824 */ /* 0x000fe200020e064e */
[----:B------:R-:W-:-:S04]  /*56c0*/  ISETP.GE.AND P4, PT, R29, R8, PT ;  /* 0x000000081d00720c */ /* 0x000fc80003f86270 */
[----:B-1----:R-:W-:Y:S01]  /*56d0*/  SEL R98, RZ, 0x4, P4 ;  /* 0x00000004ff627807 */ /* 0x002fe20002000000 */
[----:B--2---:R-:W-:-:S03]  /*56e0*/  VIADD R101, R20, UR6 ;  /* 0x0000000614657c36 */ /* 0x004fc60008000000 */
[----:B------:R-:W-:Y:S01]  /*56f0*/  SEL R99, R98, RZ, !P5 ;  /* 0x000000ff62637207 */ /* 0x000fe20006800000 */
[----:B------:R1:W-:Y:S01]  /*5700*/  LDGSTS.E [R103], desc[UR20][R94.64], P6 ;  /* 0x000000005e677fae */ /* 0x0003e2000b1a1014 */
[----:B------:R-:W-:Y:S02]  /*5710*/  IADD3 R98, P4, PT, R5, R76, RZ ;  /* 0x0000004c05627210 */ /* 0x000fe40007f9e0ff */
[----:B------:R-:W-:-:S03]  /*5720*/  ISETP.NE.U32.AND P6, PT, R99, RZ, PT ;  /* 0x000000ff6300720c */ /* 0x000fc60003fc5070 */
[----:B------:R-:W-:Y:S01]  /*5730*/  IMAD.X R99, R7, 0x1, R74, P4 ;  /* 0x0000000107637824 */ /* 0x000fe200020e064a */
[----:B------:R-:W-:-:S04]  /*5740*/  ISETP.GE.AND P4, PT, R69, R8, PT ;  /* 0x000000084500720c */ /* 0x000fc80003f86270 */
[----:B------:R-:W-:-:S04]  /*5750*/  SEL R96, RZ, 0x4, P4 ;  /* 0x00000004ff607807 */ /* 0x000fc80002000000 */
[----:B------:R-:W-:Y:S01]  /*5760*/  SEL R97, R96, RZ, !P5 ;  /* 0x000000ff60617207 */ /* 0x000fe20006800000 */
[----:B------:R2:W-:Y:S01]  /*5770*/  LDGSTS.E [R103+0x8], desc[UR20][R98.64], P6 ;  /* 0x0000800062677fae */ /* 0x0005e2000b1a1014 */
[----:B------:R-:W-:Y:S02]  /*5780*/  IADD3 R96, P4, PT, R5, R72, RZ ;  /* 0x0000004805607210 */ /* 0x000fe40007f9e0ff */
        /* <DEDUP_REMOVED lines=48> */
[----:B-1----:R-:W-:-:S04]  /*5a90*/  SEL R94, RZ, 0x4, P4 ;  /* 0x00000004ff5e7807 */ /* 0x002fc80002000000 */
[----:B------:R-:W-:Y:S01]  /*5aa0*/  SEL R95, R94, RZ, !P5 ;  /* 0x000000ff5e5f7207 */ /* 0x000fe20006800000 */
[----:B------:R1:W-:Y:S01]  /*5ab0*/  LDGSTS.E [R103], desc[UR20][R96.64], P6 ;  /* 0x0000000060677fae */ /* 0x0003e2000b1a1014 */
[----:B------:R-:W-:Y:S02]  /*5ac0*/  IADD3 R94, P4, PT, R5, R32, RZ ;  /* 0x00000020055e7210 */ /* 0x000fe40007f9e0ff */
[----:B------:R-:W-:-:S03]  /*5ad0*/  ISETP.NE.U32.AND P6, PT, R95, RZ, PT ;  /* 0x000000ff5f00720c */ /* 0x000fc60003fc5070 */
[----:B------:R-:W-:Y:S01]  /*5ae0*/  IMAD.X R95, R7, 0x1, R28, P4 ;  /* 0x00000001075f7824 */ /* 0x000fe200020e061c */
[----:B------:R-:W-:-:S04]  /*5af0*/  ISETP.GE.AND P4, PT, R155, R8, PT ;  /* 0x000000089b00720c */ /* 0x000fc80003f86270 */
[----:B--2---:R-:W-:Y:S02]  /*5b00*/  SEL R98, RZ, 0x4, P4 ;  /* 0x00000004ff627807 */ /* 0x004fe40002000000 */
[----:B------:R-:W-:Y:S02]  /*5b10*/  IADD3 R100, P4, PT, R5, R118, RZ ;  /* 0x0000007605647210 */ /* 0x000fe40007f9e0ff */
[----:B------:R-:W-:Y:S01]  /*5b20*/  SEL R98, R98, RZ, !P5 ;  /* 0x000000ff62627207 */ /* 0x000fe20006800000 */
[----:B------:R2:W-:Y:S02]  /*5b30*/  LDGSTS.E [R103+0x8], desc[UR20][R94.64], P6 ;  /* 0x000080005e677fae */ /* 0x0005e4000b1a1014 */
[----:B------:R-:W-:Y:S01]  /*5b40*/  IMAD.X R101, R7, 0x1, R116, P4 ;  /* 0x0000000107657824 */ /* 0x000fe200020e0674 */
[----:B------:R-:W-:Y:S02]  /*5b50*/  ISETP.NE.U32.AND P6, PT, R98, RZ, PT ;  /* 0x000000ff6200720c */ /* 0x000fe40003fc5070 */
[----:B------:R-:W-:-:S04]  /*5b60*/  ISETP.GE.AND P4, PT, R161, R8, PT ;  /* 0x00000008a100720c */ /* 0x000fc80003f86270 */
[----:B-1----:R-:W-:Y:S02]  /*5b70*/  SEL R96, RZ, 0x4, P4 ;  /* 0x00000004ff607807 */ /* 0x002fe40002000000 */
[----:B------:R-:W-:Y:S01]  /*5b80*/  IADD3 R98, P4, PT, R5, R114, RZ ;  /* 0x0000007205627210 */ /* 0x000fe20007f9e0ff */
[----:B--2---:R-:W-:Y:S01]  /*5b90*/  VIADD R103, R34, UR6 ;  /* 0x0000000622677c36 */ /* 0x004fe20008000000 */
[----:B------:R-:W-:Y:S01]  /*5ba0*/  SEL R96, R96, RZ, !P5 ;  /* 0x000000ff60607207 */ /* 0x000fe20006800000 */
[----:B------:R-:W-:Y:S02]  /*5bb0*/  USEL UR6, URZ, 0x1, !UP0 ;  /* 0x00000001ff067887 */ /* 0x000fe4000c000000 */
[----:B------:R1:W-:Y:S01]  /*5bc0*/  LDGSTS.E [R105], desc[UR20][R100.64], P6 ;  /* 0x0000000064697fae */ /* 0x0003e2000b1a1014 */
[----:B------:R-:W-:Y:S01]  /*5bd0*/  ISETP.NE.U32.AND P6, PT, R96, RZ, PT ;  /* 0x000000ff6000720c */ /* 0x000fe20003fc5070 */
[----:B------:R-:W-:Y:S01]  /*5be0*/  IMAD.X R99, R7, 0x1, R112, P4 ;  /* 0x0000000107637824 */ /* 0x000fe200020e0670 */
[----:B------:R-:W-:Y:S01]  /*5bf0*/  IADD3 R96, P4, PT, R5, R110, RZ ;  /* 0x0000006e05607210 */ /* 0x000fe20007f9e0ff */
[----:B------:R-:W-:-:S04]  /*5c00*/  ULOP3.LUT UR6, UR4, UR6, URZ, 0x3c, !UPT ;  /* 0x0000000604067292 */ /* 0x000fc8000f8e3cff */
[----:B------:R-:W-:Y:S01]  /*5c10*/  IMAD.X R97, R7, 0x1, R108, P4 ;  /* 0x0000000107617824 */ /* 0x000fe200020e066c */
[----:B------:R-:W-:-:S04]  /*5c20*/  ISETP.GE.AND P4, PT, R163, R8, PT ;  /* 0x00000008a300720c */ /* 0x000fc80003f86270 */
[----:B------:R-:W-:Y:S01]  /*5c30*/  SEL R95, RZ, 0x4, P4 ;  /* 0x00000004ff5f7807 */ /* 0x000fe20002000000 */
[----:B------:R2:W-:Y:S01]  /*5c40*/  LDGSTS.E [R105+0x8], desc[UR20][R98.64], P6 ;  /* 0x0000800062697fae */ /* 0x0005e2000b1a1014 */
[----:B------:R-:W-:Y:S02]  /*5c50*/  ISETP.GE.AND P4, PT, R165, R8, PT ;  /* 0x00000008a500720c */ /* 0x000fe40003f86270 */
[----:B------:R-:W-:Y:S02]  /*5c60*/  IADD3 R94, P6, PT, R5, R92, RZ ;  /* 0x0000005c055e7210 */ /* 0x000fe40007fde0ff */
[----:B-1----:R-:W-:Y:S02]  /*5c70*/  SEL R100, RZ, 0x4, P4 ;  /* 0x00000004ff647807 */ /* 0x002fe40002000000 */
[----:B------:R-:W-:Y:S01]  /*5c80*/  SEL R102, R95, RZ, !P5 ;  /* 0x000000ff5f667207 */ /* 0x000fe20006800000 */
[----:B------:R-:W-:Y:S01]  /*5c90*/  IMAD.X R95, R7, 0x1, R90, P6 ;  /* 0x00000001075f7824 */ /* 0x000fe200030e065a */
[----:B------:R-:W-:Y:S01]  /*5ca0*/  ISETP.GE.AND P4, PT, R10, R8, PT ;  /* 0x000000080a00720c */ /* 0x000fe20003f86270 */
[----:B------:R-:W-:Y:S01]  /*5cb0*/  VIADD R8, R8, 0xffffffe0 ;  /* 0xffffffe008087836 */ /* 0x000fe20000000000 */
[----:B------:R-:W-:-:S02]  /*5cc0*/  SEL R100, R100, RZ, !P5 ;  /* 0x000000ff64647207 */ /* 0x000fc40006800000 */
[----:B------:R-:W-:Y:S02]  /*5cd0*/  ISETP.NE.U32.AND P6, PT, R102, RZ, PT ;  /* 0x000000ff6600720c */ /* 0x000fe40003fc5070 */
[----:B------:R-:W-:Y:S02]  /*5ce0*/  SEL R101, RZ, 0x4, P4 ;  /* 0x00000004ff657807 */ /* 0x000fe40002000000 */
[----:B------:R-:W-:Y:S02]  /*5cf0*/  ISETP.NE.U32.AND P4, PT, R100, RZ, PT ;  /* 0x000000ff6400720c */ /* 0x000fe40003f85070 */
[----:B------:R-:W-:-:S04]  /*5d00*/  SEL R101, R101, RZ, !P5 ;  /* 0x000000ff65657207 */ /* 0x000fc80006800000 */
[----:B------:R-:W-:-:S03]  /*5d10*/  ISETP.NE.U32.AND P5, PT, R101, RZ, PT ;  /* 0x000000ff6500720c */ /* 0x000fc60003fa5070 */
[----:B------:R1:W-:Y:S01]  /*5d20*/  LDGSTS.E [R103], desc[UR20][R96.64], P6 ;  /* 0x0000000060677fae */ /* 0x0003e2000b1a1014 */
[----:B--2---:R-:W-:-:S03]  /*5d30*/  IADD3 R98, P6, PT, R12, R93, RZ ;  /* 0x0000005d0c627210 */ /* 0x004fc60007fde0ff */
[----:B------:R2:W-:Y:S01]  /*5d40*/  LDGSTS.E [R103+0x8], desc[UR20][R94.64], P4 ;  /* 0x000080005e677fae */ /* 0x0005e2000a1a1014 */
[----:B------:R-:W-:Y:S01]  /*5d50*/  IADD3 R100, P4, PT, R12, R85, RZ ;  /* 0x000000550c647210 */ /* 0x000fe20007f9e0ff */
[----:B------:R-:W-:Y:S01]  /*5d60*/  IMAD.X R99, R16, 0x1, R91, P6 ;  /* 0x0000000110637824 */ /* 0x000fe200030e065b */
[----:B------:R-:W-:Y:S01]  /*5d70*/  IADD3 R106, P6, PT, R12, R63, RZ ;  /* 0x0000003f0c6a7210 */ /* 0x000fe20007fde0ff */
[----:B------:R-:W0:Y:S02]  /*5d80*/  LDGDEPBAR ;  /* 0x00000000000079af */ /* 0x000e240000000000 */
[----:B------:R-:W-:Y:S01]  /*5d90*/  IMAD.X R101, R16, 0x1, R79, P4 ;  /* 0x0000000110657824 */ /* 0x000fe200020e064f */
[----:B------:R-:W-:Y:S01]  /*5da0*/  IADD3 R104, P4, PT, R12, R55, RZ ;  /* 0x000000370c687210 */ /* 0x000fe20007f9e0ff */
[----:B------:R-:W-:Y:S01]  /*5db0*/  IMAD.X R107, R16, 0x1, R61, P6 ;  /* 0x00000001106b7824 */ /* 0x000fe200030e063d */
[----:B------:R-:W-:Y:S01]  /*5dc0*/  IADD3 R102, P6, PT, R12, R47, RZ ;  /* 0x0000002f0c667210 */ /* 0x000fe20007fde0ff */
[----:B------:R3:W-:Y:S02]  /*5dd0*/  LDGSTS.E [R109+0x8000], desc[UR20][R98.64], P5 ;  /* 0x08000000626d7fae */ /* 0x0007e4000a9a1014 */
[----:B------:R-:W-:Y:S01]  /*5de0*/  IMAD.X R105, R16, 0x1, R53, P4 ;  /* 0x0000000110697824 */ /* 0x000fe200020e0635 */
[----:B-1----:R-:W-:Y:S01]  /*5df0*/  IADD3 R96, P4, PT, R12, R39, RZ ;  /* 0x000000270c607210 */ /* 0x002fe20007f9e0ff */
[----:B--2---:R-:W-:Y:S01]  /*5e00*/  IMAD.X R103, R16, 0x1, R45, P6 ;  /* 0x0000000110677824 */ /* 0x004fe200030e062d */
[----:B------:R1:W-:Y:S01]  /*5e10*/  LDGSTS.E [R109+0x8400], desc[UR20][R100.64], P5 ;  /* 0x08400000646d7fae */ /* 0x0003e2000a9a1014 */
[----:B------:R-:W-:-:S02]  /*5e20*/  IADD3 R94, P6, PT, R12, R27, RZ ;  /* 0x0000001b0c5e7210 */ /* 0x000fc40007fde0ff */
[C---:B------:R-:W-:Y:S01]  /*5e30*/  IMAD.X R97, R16.reuse, 0x1, R35, P4 ;  /* 0x0000000110617824 */ /* 0x040fe200020e0623 */
[----:B------:R2:W-:Y:S02]  /*5e40*/  LDGSTS.E [R109+0x8800], desc[UR20][R106.64], P5 ;  /* 0x088000006a6d7fae */ /* 0x0005e4000a9a1014 */
[----:B------:R-:W-:Y:S01]  /*5e50*/  IMAD.X R95, R16, 0x1, R21, P6 ;  /* 0x00000001105f7824 */ /* 0x000fe200030e0615 */
[----:B---3--:R-:W-:Y:S01]  /*5e60*/  IADD3 R98, P4, PT, R12, R15, RZ ;  /* 0x0000000f0c627210 */ /* 0x008fe20007f9e0ff */
[----:B------:R3:W-:Y:S04]  /*5e70*/  LDGSTS.E [R109+0x8c00], desc[UR20][R104.64], P5 ;  /* 0x08c00000686d7fae */ /* 0x0007e8000a9a1014 */
[----:B------:R-:W-:Y:S01]  /*5e80*/  IMAD.X R99, R16, 0x1, R13, P4 ;  /* 0x0000000110637824 */ /* 0x000fe200020e060d */
[C---:B-1----:R-:W-:Y:S01]  /*5e90*/  IADD3 R100, P6, PT, R12.reuse, R89, RZ ;  /* 0x000000590c647210 */ /* 0x042fe20007fde0ff */
[----:B------:R1:W-:Y:S01]  /*5ea0*/  LDGSTS.E [R109+0x9000], desc[UR20][R102.64], P5 ;  /* 0x09000000666d7fae */ /* 0x0003e2000a9a1014 */
[----:B--2---:R-:W-:-:S03]  /*5eb0*/  IADD3 R106, P4, PT, R12, R67, RZ ;  /* 0x000000430c6a7210 */ /* 0x004fc60007f9e0ff */
[----:B------:R-:W-:Y:S01]  /*5ec0*/  IMAD.X R101, R16, 0x1, R87, P6 ;  /* 0x0000000110657824 */ /* 0x000fe200030e0657 */
[----:B------:R2:W-:Y:S01]  /*5ed0*/  LDGSTS.E [R109+0x9400], desc[UR20][R96.64], P5 ;  /* 0x09400000606d7fae */ /* 0x0005e2000a9a1014 */
[----:B---3--:R-:W-:Y:S01]  /*5ee0*/  IADD3 R104, P6, PT, R12, R59, RZ ;  /* 0x0000003b0c687210 */ /* 0x008fe20007fde0ff */
[C---:B------:R-:W-:Y:S02]  /*5ef0*/  IMAD.X R107, R16.reuse, 0x1, R65, P4 ;  /* 0x00000001106b7824 */ /* 0x040fe400020e0641 */
[----:B------:R3:W-:Y:S02]  /*5f00*/  LDGSTS.E [R109+0x9800], desc[UR20][R94.64], P5 ;  /* 0x098000005e6d7fae */ /* 0x0007e4000a9a1014 */
[----:B------:R-:W-:Y:S01]  /*5f10*/  IMAD.X R105, R16, 0x1, R57, P6 ;  /* 0x0000000110697824 */ /* 0x000fe200030e0639 */
[----:B-1----:R-:W-:Y:S01]  /*5f20*/  IADD3 R102, P4, PT, R12, R51, RZ ;  /* 0x000000330c667210 */ /* 0x002fe20007f9e0ff */
[----:B------:R1:W-:Y:S04]  /*5f30*/  LDGSTS.E [R109+0x9c00], desc[UR20][R98.64], P5 ;  /* 0x09c00000626d7fae */ /* 0x0003e8000a9a1014 */
[----:B------:R-:W-:Y:S01]  /*5f40*/  IMAD.X R103, R16, 0x1, R49, P4 ;  /* 0x0000000110677824 */ /* 0x000fe200020e0631 */
[C---:B--2---:R-:W-:Y:S01]  /*5f50*/  IADD3 R96, P4, PT, R12.reuse, R33, RZ ;  /* 0x000000210c607210 */ /* 0x044fe20007f9e0ff */
[----:B------:R2:W-:Y:S01]  /*5f60*/  LDGSTS.E [R111+0x8200], desc[UR20][R100.64], P5 ;  /* 0x08200000646f7fae */ /* 0x0005e2000a9a1014 */
[----:B---3--:R-:W-:-:S03]  /*5f70*/  IADD3 R94, P6, PT, R12, R43, RZ ;  /* 0x0000002b0c5e7210 */ /* 0x008fc60007fde0ff */
[C---:B------:R-:W-:Y:S01]  /*5f80*/  IMAD.X R97, R16.reuse, 0x1, R31, P4 ;  /* 0x0000000110617824 */ /* 0x040fe200020e061f */
[----:B------:R-:W-:Y:S01]  /*5f90*/  LDGSTS.E [R111+0x8600], desc[UR20][R106.64], P5 ;  /* 0x086000006a6f7fae */ /* 0x000fe2000a9a1014 */
[----:B------:R-:W-:Y:S01]  /*5fa0*/  IMAD.X R95, R16, 0x1, R41, P6 ;  /* 0x00000001105f7824 */ /* 0x000fe200030e0629 */
[C---:B-1----:R-:W-:Y:S02]  /*5fb0*/  IADD3 R98, P6, PT, R12.reuse, R19, RZ ;  /* 0x000000130c627210 */ /* 0x042fe40007fde0ff */
[----:B------:R-:W-:Y:S01]  /*5fc0*/  LDGSTS.E [R111+0x8a00], desc[UR20][R104.64], P5 ;  /* 0x08a00000686f7fae */ /* 0x000fe2000a9a1014 */
[----:B--2---:R-:W-:Y:S02]  /*5fd0*/  IADD3 R100, P4, PT, R12, R11, RZ ;  /* 0x0000000b0c647210 */ /* 0x004fe40007f9e0ff */
[C---:B------:R-:W-:Y:S01]  /*5fe0*/  IMAD.X R99, R16.reuse, 0x1, R17, P6 ;  /* 0x0000000110637824 */ /* 0x040fe200030e0611 */
[----:B------:R-:W-:Y:S01]  /*5ff0*/  LDGSTS.E [R111+0x8e00], desc[UR20][R102.64], P5 ;  /* 0x08e00000666f7fae */ /* 0x000fe2000a9a1014 */
[----:B------:R-:W-:Y:S01]  /*6000*/  IADD3 R5, P6, PT, R5, R56, RZ ;  /* 0x0000003805057210 */ /* 0x000fe20007fde0ff */
[----:B------:R-:W-:Y:S01]  /*6010*/  IMAD.X R101, R16, 0x1, R9, P4 ;  /* 0x0000000110657824 */ /* 0x000fe200020e0609 */
[----:B------:R-:W-:Y:S01]  /*6020*/  ISETP.NE.U32.AND P4, PT, R6, UR7, PT ;  /* 0x0000000706007c0c */ /* 0x000fe2000bf85070 */
[----:B------:R1:W-:Y:S02]  /*6030*/  LDGSTS.E [R111+0x9200], desc[UR20][R94.64], P5 ;  /* 0x092000005e6f7fae */ /* 0x0003e4000a9a1014 */
[----:B------:R-:W-:-:S02]  /*6040*/  IMAD.X R7, R7, 0x1, R54, P6 ;  /* 0x0000000107077824 */ /* 0x000fc400030e0636 */
[----:B------:R2:W-:Y:S04]  /*6050*/  LDGSTS.E [R111+0x9600], desc[UR20][R96.64], P5 ;  /* 0x09600000606f7fae */ /* 0x0005e8000a9a1014 */
[----:B------:R2:W-:Y:S04]  /*6060*/  LDGSTS.E [R111+0x9a00], desc[UR20][R98.64], P5 ;  /* 0x09a00000626f7fae */ /* 0x0005e8000a9a1014 */
[----:B------:R2:W-:Y:S01]  /*6070*/  LDGSTS.E [R111+0x9e00], desc[UR20][R100.64], P5 ;  /* 0x09e00000646f7fae */ /* 0x0005e2000a9a1014 */
[----:B------:R-:W-:Y:S01]  /*6080*/  IADD3 R12, P5, PT, R12, R81, RZ ;  /* 0x000000510c0c7210 */ /* 0x000fe20007fbe0ff */
[----:B-1----:R-:W-:-:S02]  /*6090*/  IMAD.U32 R94, RZ, RZ, UR4 ;  /* 0x00000004ff5e7e24 */ /* 0x002fc4000f8e00ff */
[----:B------:R-:W0:Y:S02]  /*60a0*/  LDGDEPBAR ;  /* 0x00000000000079af */ /* 0x000e240000000000 */
[----:B------:R-:W-:Y:S01]  /*60b0*/  IMAD.X R16, R16, 0x1, R83, P5 ;  /* 0x0000000110107824 */ /* 0x000fe200028e0653 */
[----:B------:R-:W-:Y:S07]  /*60c0*/  @P4 BRA `(.L_x_10) ;  /* 0xfffffff000144947 */ /* 0x000fee000383ffff */
.L_x_7:
[----:B------:R-:W-:Y:S05]  /*60d0*/  @!P2 BRA `(.L_x_11) ;  /* 0x000000000010a947 */ /* 0x000fea0003800000 */
[----:B------:R-:W-:-:S06]  /*60e0*/  USHF.L.U32 UR4, UR4, 0x1f, URZ ;  /* 0x0000001f04047899 */ /* 0x000fcc00080006ff */
[----:B------:R-:W-:-:S04]  /*60f0*/  IMAD.U32 R4, RZ, RZ, UR4 ;  /* 0x00000004ff047e24 */ /* 0x000fc8000f8e00ff */
[----:B------:R-:W3:Y:S02]  /*6100*/  SYNCS.PHASECHK.TRANS64.TRYWAIT P2, [UR12], R4 ;  /* 0x00000004ff0075a7 */ /* 0x000ee4000804110c */
[----:B---3--:R-:W-:Y:S05]  /*6110*/  @!P2 BRA `(.L_x_12) ;  /* 0x0000001000f4a947 */ /* 0x008fea0003800000 */
.L_x_11:
[----:B------:R-:W-:-:S04]  /*6120*/  DEPBAR.LE SB0, 0x0 ;  /* 0x000080000000791a */ /* 0x000fc80000000000 */
[----:B------:R-:W-:Y:S01]  /*6130*/  BAR.SYNC.DEFER_BLOCKING 0x0 ;  /* 0x0000000000007b1d */ /* 0x000fe20000010000 */
[C---:B-1----:R-:W-:Y:S02]  /*6140*/  IMAD.SHL.U32 R38, R37.reuse, 0x10, RZ ;  /* 0x0000001025267824 */ /* 0x042fe400078e00ff */
[C---:B------:R-:W-:Y:S01]  /*6150*/  IMAD.SHL.U32 R39, R37.reuse, 0x80, RZ ;  /* 0x0000008025277824 */ /* 0x040fe200078e00ff */
[----:B------:R-:W-:Y:S02]  /*6160*/  LOP3.LUT R37, R37, 0x60, RZ, 0xc0, !PT ;  /* 0x0000006025257812 */ /* 0x000fe400078ec0ff */
[----:B------:R-:W-:Y:S01]  /*6170*/  LOP3.LUT R38, R38, 0xf0, RZ, 0xc0, !PT ;  /* 0x000000f026267812 */ /* 0x000fe200078ec0ff */
[----:B------:R-:W1:Y:S01]  /*6180*/  LDCU UR4, c[0x0][0x3b4] ;  /* 0x00007680ff0477ac */ /* 0x000e620008000800 */
[----:B------:R-:W-:-:S04]  /*6190*/  LOP3.LUT R39, R39, 0x800, RZ, 0xc0, !PT ;  /* 0x0000080027277812 */ /* 0x000fc800078ec0ff */
[----:B------:R-:W-:Y:S02]  /*61a0*/  IADD3 R38, PT, PT, R38, UR10, R39 ;  /* 0x0000000a26267c10 */ /* 0x000fe4000fffe027 */
[----:B------:R-:W-:-:S03]  /*61b0*/  LOP3.LUT R39, R36, R3, RZ, 0xfc, !PT ;  /* 0x0000000324277212 */ /* 0x000fc600078efcff */
[----:B------:R-:W-:Y:S01]  /*61c0*/  IMAD R38, R37, 0x8, R38 ;  /* 0x0000000825267824 */ /* 0x000fe200078e0226 */
[----:B------:R-:W-:Y:S02]  /*61d0*/  LEA R37, R0, UR10, 0x4 ;  /* 0x0000000a00257c11 */ /* 0x000fe4000f8e20ff */
[----:B------:R-:W3:Y:S01]  /*61e0*/  LDC R0, c[0x0][0x3b8] ;  /* 0x0000ee00ff007b82 */ /* 0x000ee20000000800 */
[----:B------:R-:W4:Y:S07]  /*61f0*/  @!P0 SYNCS.CCTL.IV [UR10+0x10000] ;  /* 0x01000000ff0089b1 */ /* 0x000f2e000800000a */
[----:B----4-:R-:W-:Y:S06]  /*6200*/  BAR.SYNC.DEFER_BLOCKING 0x0 ;  /* 0x0000000000007b1d */ /* 0x010fec0000010000 */
[----:B------:R-:W-:Y:S01]  /*6210*/  LDTM.16dp32bit_t0_t15.x32 R4, tmem[UR11] ;  /* 0x0000000b000479ee */ /* 0x000fe20008a80000 */
[----:B------:R-:W4:Y:S01]  /*6220*/  LDTM.16dp32bit_t16_t31.x32 R4, tmem[UR11+0x20] ;  /* 0x0000200b000479ee */ /* 0x000f220008aa0000 */
[----:B------:R-:W5:Y:S01]  /*6230*/  @!P0 SYNCS.CCTL.IV [UR10+0x10008] ;  /* 0x01000800ff0089b1 */ /* 0x000f62000800000a */
[----:B------:R-:W-:Y:S01]  /*6240*/  NOP ;  /* 0x0000000000007918 */ /* 0x000fe20000000000 */
[----:B------:R-:W2:Y:S01]  /*6250*/  LDCU.128 UR8, c[0x0][0x390] ;  /* 0x00007200ff0877ac */ /* 0x000ea20008000c00 */
[----:B----4-:R-:W-:-:S02]  /*6260*/  IMAD.MOV.U32 R40, RZ, RZ, R4 ;  /* 0x000000ffff287224 */ /* 0x010fc400078e0004 */
[----:B------:R-:W-:Y:S02]  /*6270*/  IMAD.MOV.U32 R4, RZ, RZ, R5 ;  /* 0x000000ffff047224 */ /* 0x000fe400078e0005 */
[----:B------:R-:W-:Y:S02]  /*6280*/  IMAD.MOV.U32 R41, RZ, RZ, R6 ;  /* 0x000000ffff297224 */ /* 0x000fe400078e0006 */
[----:B------:R-:W-:Y:S02]  /*6290*/  IMAD.MOV.U32 R5, RZ, RZ, R7 ;  /* 0x000000ffff057224 */ /* 0x000fe400078e0007 */
[----:B------:R-:W-:Y:S02]  /*62a0*/  IMAD.MOV.U32 R42, RZ, RZ, R8 ;  /* 0x000000ffff2a7224 */ /* 0x000fe400078e0008 */
[----:B------:R-:W-:Y:S02]  /*62b0*/  IMAD.MOV.U32 R43, RZ, RZ, R10 ;  /* 0x000000ffff2b7224 */ /* 0x000fe400078e000a */
[----:B------:R-:W-:Y:S01]  /*62c0*/  IMAD.MOV.U32 R6, RZ, RZ, R9 ;  /* 0x000000ffff067224 */ /* 0x000fe200078e0009 */
[----:B--2---:R-:W-:Y:S01]  /*62d0*/  ISETP.GE.AND P0, PT, R2, UR10, PT ;  /* 0x0000000a02007c0c */ /* 0x004fe2000bf06270 */
[----:B------:R-:W-:Y:S01]  /*62e0*/  IMAD.MOV.U32 R7, RZ, RZ, R11 ;  /* 0x000000ffff077224 */ /* 0x000fe200078e000b */
[----:B-----5:R-:W-:Y:S01]  /*62f0*/  STS.128 [R38], R40 ;  /* 0x0000002826007388 */ /* 0x020fe20000000c00 */
[----:B------:R-:W-:Y:S01]  /*6300*/  IMAD.MOV.U32 R8, RZ, RZ, R12 ;  /* 0x000000ffff087224 */ /* 0x000fe200078e000c */
[----:B------:R-:W-:Y:S01]  /*6310*/  ISETP.LT.AND P3, PT, R39, UR11, !P0 ;  /* 0x0000000b27007c0c */ /* 0x000fe2000c761270 */
[----:B------:R-:W-:Y:S01]  /*6320*/  IMAD.MOV.U32 R9, RZ, RZ, R14 ;  /* 0x000000ffff097224 */ /* 0x000fe200078e000e */
[----:B------:R-:W-:Y:S01]  /*6330*/  STS.128 [R38+0x400], R4 ;  /* 0x0004000426007388 */ /* 0x000fe20000000c00 */
[----:B------:R-:W-:-:S02]  /*6340*/  IMAD.MOV.U32 R44, RZ, RZ, R13 ;  /* 0x000000ffff2c7224 */ /* 0x000fc400078e000d */
[----:B------:R-:W-:Y:S01]  /*6350*/  IMAD.MOV.U32 R45, RZ, RZ, R15 ;  /* 0x000000ffff2d7224 */ /* 0x000fe200078e000f */
[----:B------:R-:W-:Y:S01]  /*6360*/  BAR.SYNC.DEFER_BLOCKING 0x0 ;  /* 0x0000000000007b1d */ /* 0x000fe20000010000 */
[----:B------:R-:W-:Y:S02]  /*6370*/  IMAD.MOV.U32 R10, RZ, RZ, R16 ;  /* 0x000000ffff0a7224 */ /* 0x000fe400078e0010 */
[----:B------:R-:W-:Y:S02]  /*6380*/  IMAD.MOV.U32 R11, RZ, RZ, R18 ;  /* 0x000000ffff0b7224 */ /* 0x000fe400078e0012 */
[----:B------:R-:W-:Y:S02]  /*6390*/  IMAD.MOV.U32 R46, RZ, RZ, R17 ;  /* 0x000000ffff2e7224 */ /* 0x000fe400078e0011 */
[----:B------:R-:W-:Y:S02]  /*63a0*/  IMAD.MOV.U32 R47, RZ, RZ, R19 ;  /* 0x000000ffff2f7224 */ /* 0x000fe400078e0013 */
[----:B------:R-:W-:-:S02]  /*63b0*/  IMAD.MOV.U32 R16, RZ, RZ, R20 ;  /* 0x000000ffff107224 */ /* 0x000fc400078e0014 */
[----:B------:R-:W-:Y:S02]  /*63c0*/  IMAD.MOV.U32 R17, RZ, RZ, R22 ;  /* 0x000000ffff117224 */ /* 0x000fe400078e0016 */
[----:B------:R-:W-:Y:S02]  /*63d0*/  IMAD.MOV.U32 R48, RZ, RZ, R21 ;  /* 0x000000ffff307224 */ /* 0x000fe400078e0015 */
[----:B------:R-:W-:Y:S02]  /*63e0*/  IMAD.MOV.U32 R49, RZ, RZ, R23 ;  /* 0x000000ffff317224 */ /* 0x000fe400078e0017 */
[----:B------:R-:W-:Y:S02]  /*63f0*/  IMAD.MOV.U32 R18, RZ, RZ, R24 ;  /* 0x000000ffff127224 */ /* 0x000fe400078e0018 */
[----:B------:R-:W-:Y:S02]  /*6400*/  IMAD.MOV.U32 R19, RZ, RZ, R26 ;  /* 0x000000ffff137224 */ /* 0x000fe400078e001a */
[----:B------:R-:W-:-:S02]  /*6410*/  IMAD.MOV.U32 R50, RZ, RZ, R25 ;  /* 0x000000ffff327224 */ /* 0x000fc400078e0019 */
[----:B------:R-:W-:Y:S01]  /*6420*/  IMAD.MOV.U32 R51, RZ, RZ, R27 ;  /* 0x000000ffff337224 */ /* 0x000fe200078e001b */
[----:B------:R-:W2:Y:S01]  /*6430*/  LDS.128 R40, [R37] ;  /* 0x0000000025287984 */ /* 0x000ea20000000c00 */
[----:B------:R-:W-:Y:S01]  /*6440*/  IMAD.MOV.U32 R52, RZ, RZ, R28 ;  /* 0x000000ffff347224 */ /* 0x000fe200078e001c */
[C---:B------:R-:W-:Y:S01]  /*6450*/  LOP3.LUT R27, R36.reuse, 0x2, R3, 0xfe, !PT ;  /* 0x00000002241b7812 */ /* 0x040fe200078efe03 */
[----:B------:R-:W-:Y:S01]  /*6460*/  IMAD.MOV.U32 R53, RZ, RZ, R30 ;  /* 0x000000ffff357224 */ /* 0x000fe200078e001e */
[----:B------:R-:W-:Y:S01]  /*6470*/  LDS.128 R12, [R37+0x800] ;  /* 0x00080000250c7984 */ /* 0x000fe20000000c00 */
[----:B------:R-:W-:Y:S01]  /*6480*/  IMAD.MOV.U32 R54, RZ, RZ, R32 ;  /* 0x000000ffff367224 */ /* 0x000fe200078e0020 */
[----:B------:R-:W-:Y:S01]  /*6490*/  BAR.SYNC.DEFER_BLOCKING 0x0 ;  /* 0x0000000000007b1d */ /* 0x000fe20000010000 */
[----:B------:R-:W-:Y:S01]  /*64a0*/  IMAD.MOV.U32 R55, RZ, RZ, R34 ;  /* 0x000000ffff377224 */ /* 0x000fe200078e0022 */
[----:B------:R-:W-:Y:S01]  /*64b0*/  ISETP.LT.AND P5, PT, R27, UR11, !P0 ;  /* 0x0000000b1b007c0c */ /* 0x000fe2000c7a1270 */
[----:B------:R-:W-:Y:S01]  /*64c0*/  IMAD.MOV.U32 R56, RZ, RZ, R29 ;  /* 0x000000ffff387224 */ /* 0x000fe200078e001d */
[----:B------:R-:W-:Y:S01]  /*64d0*/  LOP3.LUT R29, R36, 0x4, R3, 0xfe, !PT ;  /* 0x00000004241d7812 */ /* 0x000fe200078efe03 */
[----:B------:R-:W-:-:S02]  /*64e0*/  IMAD.MOV.U32 R57, RZ, RZ, R31 ;  /* 0x000000ffff397224 */ /* 0x000fc400078e001f */
[----:B------:R-:W-:Y:S01]  /*64f0*/  IMAD.MOV.U32 R58, RZ, RZ, R33 ;  /* 0x000000ffff3a7224 */ /* 0x000fe200078e0021 */
[C---:B------:R-:W-:Y:S01]  /*6500*/  LOP3.LUT R33, R36.reuse, 0x6, R3, 0xfe, !PT ;  /* 0x0000000624217812 */ /* 0x040fe200078efe03 */
[----:B------:R-:W-:Y:S01]  /*6510*/  IMAD.MOV.U32 R59, RZ, RZ, R35 ;  /* 0x000000ffff3b7224 */ /* 0x000fe200078e0023 */
[----:B------:R-:W-:Y:S01]  /*6520*/  LOP3.LUT R35, R36, 0x8, R3, 0xfe, !PT ;  /* 0x0000000824237812 */ /* 0x000fe200078efe03 */
[----:B-1----:R-:W-:Y:S02]  /*6530*/  IMAD R2, R2, UR4, RZ ;  /* 0x0000000402027c24 */ /* 0x002fe4000f8e02ff */
[-C--:B---3--:R-:W-:Y:S02]  /*6540*/  IMAD R27, R27, R0.reuse, RZ ;  /* 0x000000001b1b7224 */ /* 0x088fe400078e02ff */
[-C--:B------:R-:W-:Y:S01]  /*6550*/  IMAD R31, R33, R0.reuse, RZ ;  /* 0x00000000211f7224 */ /* 0x080fe200078e02ff */
[----:B------:R-:W-:Y:S04]  /*6560*/  STS.128 [R38], R8 ;  /* 0x0000000826007388 */ /* 0x000fe80000000c00 */
[----:B------:R1:W-:Y:S01]  /*6570*/  STS.128 [R38+0x400], R44 ;  /* 0x0004002c26007388 */ /* 0x0003e20000000c00 */
[----:B------:R-:W-:Y:S01]  /*6580*/  BAR.SYNC.DEFER_BLOCKING 0x0 ;  /* 0x0000000000007b1d */ /* 0x000fe20000010000 */
[----:B-1----:R-:W-:Y:S01]  /*6590*/  IMAD R45, R39, R0, RZ ;  /* 0x00000000272d7224 */ /* 0x002fe200078e02ff */
[----:B------:R-:W-:-:S02]  /*65a0*/  LEA R44, P2, R2, UR8, 0x2 ;  /* 0x00000008022c7c11 */ /* 0x000fc4000f8410ff */
[----:B------:R-:W-:Y:S02]  /*65b0*/  LOP3.LUT R47, R36, 0xa, R3, 0xfe, !PT ;  /* 0x0000000a242f7812 */ /* 0x000fe400078efe03 */
[----:B------:R-:W-:Y:S02]  /*65c0*/  LEA.HI.X.SX32 R2, R2, UR9, 0x2, P2 ;  /* 0x0000000902027c11 */ /* 0x000fe400090f16ff */
[----:B------:R-:W-:Y:S02]  /*65d0*/  LEA R24, P4, R45, R44, 0x2 ;  /* 0x0000002c2d187211 */ /* 0x000fe400078810ff */
[C---:B------:R-:W-:Y:S01]  /*65e0*/  ISETP.LT.AND P2, PT, R29.reuse, UR11, !P0 ;  /* 0x0000000b1d007c0c */ /* 0x040fe2000c741270 */
[----:B------:R-:W-:Y:S01]  /*65f0*/  IMAD R29, R29, R0, RZ ;  /* 0x000000001d1d7224 */ /* 0x000fe200078e02ff */
[----:B------:R-:W-:Y:S01]  /*6600*/  LEA.HI.X.SX32 R25, R45, R2, 0x2, P4 ;  /* 0x000000022d197211 */ /* 0x000fe200020f16ff */
[----:B------:R-:W1:Y:S01]  /*6610*/  LDS.128 R20, [R37] ;  /* 0x0000000025147984 */ /* 0x000e620000000c00 */
[-C--:B------:R-:W-:Y:S01]  /*6620*/  LEA R26, P4, R27, R44.reuse, 0x2 ;  /* 0x0000002c1b1a7211 */ /* 0x080fe200078810ff */
[----:B------:R-:W-:Y:S01]  /*6630*/  IMAD R45, R0, 0x20, R45 ;  /* 0x00000020002d7824 */ /* 0x000fe200078e022d */
[----:B------:R-:W-:Y:S01]  /*6640*/  LEA R28, P6, R29, R44, 0x2 ;  /* 0x0000002c1d1c7211 */ /* 0x000fe200078c10ff */
[----:B------:R-:W-:Y:S01]  /*6650*/  LDS.128 R4, [R37+0x800] ;  /* 0x0008000025047984 */ /* 0x000fe20000000c00 */
[----:B------:R-:W-:-:S02]  /*6660*/  LEA.HI.X.SX32 R27, R27, R2, 0x2, P4 ;  /* 0x000000021b1b7211 */ /* 0x000fc400020f16ff */
[----:B------:R-:W-:Y:S01]  /*6670*/  LEA.HI.X.SX32 R29, R29, R2, 0x2, P6 ;  /* 0x000000021d1d7211 */ /* 0x000fe200030f16ff */
[----:B------:R-:W-:Y:S01]  /*6680*/  BAR.SYNC.DEFER_BLOCKING 0x0 ;  /* 0x0000000000007b1d */ /* 0x000fe20000010000 */
[----:B------:R-:W-:Y:S02]  /*6690*/  LEA R30, P6, R31, R44, 0x2 ;  /* 0x0000002c1f1e7211 */ /* 0x000fe400078c10ff */
[----:B------:R-:W-:Y:S02]  /*66a0*/  ISETP.LT.AND P4, PT, R35, UR11, !P0 ;  /* 0x0000000b23007c0c */ /* 0x000fe4000c781270 */
[----:B------:R-:W-:Y:S01]  /*66b0*/  LEA.HI.X.SX32 R31, R31, R2, 0x2, P6 ;  /* 0x000000021f1f7211 */ /* 0x000fe200030f16ff */
[----:B------:R-:W-:Y:S04]  /*66c0*/  STS.128 [R38], R16 ;  /* 0x0000001026007388 */ /* 0x000fe80000000c00 */
[----:B------:R3:W-:Y:S01]  /*66d0*/  STS.128 [R38+0x400], R48 ;  /* 0x0004003026007388 */ /* 0x0007e20000000c00 */
[----:B------:R-:W-:Y:S01]  /*66e0*/  BAR.SYNC.DEFER_BLOCKING 0x0 ;  /* 0x0000000000007b1d */ /* 0x000fe20000010000 */
[----:B---3--:R-:W-:-:S02]  /*66f0*/  LOP3.LUT R51, R36, 0x12, R3, 0xfe, !PT ;  /* 0x0000001224337812 */ /* 0x008fc400078efe03 */
[----:B------:R-:W-:-:S03]  /*6700*/  LOP3.LUT R49, R36, 0x1a, R3, 0xfe, !PT ;  /* 0x0000001a24317812 */ /* 0x000fc600078efe03 */
[----:B------:R-:W3:Y:S04]  /*6710*/  LDS.128 R16, [R37] ;  /* 0x0000000025107984 */ /* 0x000ee80000000c00 */
[----:B------:R-:W-:Y:S01]  /*6720*/  LDS.128 R8, [R37+0x800] ;  /* 0x0008000025087984 */ /* 0x000fe20000000c00 */
[----:B------:R-:W-:Y:S06]  /*6730*/  BAR.SYNC.DEFER_BLOCKING 0x0 ;  /* 0x0000000000007b1d */ /* 0x000fec0000010000 */
[----:B------:R-:W-:Y:S04]  /*6740*/  STS.128 [R38], R52 ;  /* 0x0000003426007388 */ /* 0x000fe80000000c00 */
[----:B------:R-:W-:Y:S01]  /*6750*/  STS.128 [R38+0x400], R56 ;  /* 0x0004003826007388 */ /* 0x000fe20000000c00 */
[----:B------:R-:W-:Y:S06]  /*6760*/  BAR.SYNC.DEFER_BLOCKING 0x0 ;  /* 0x0000000000007b1d */ /* 0x000fec0000010000 */
[----:B--2---:R2:W-:Y:S01]  /*6770*/  @P3 STG.E desc[UR20][R24.64], R40 ;  /* 0x0000002818003986 */ /* 0x0045e2000c101914 */
[----:B------:R-:W-:Y:S01]  /*6780*/  ISETP.LT.AND P3, PT, R33, UR11, !P0 ;  /* 0x0000000b21007c0c */ /* 0x000fe2000c761270 */
[-C--:B------:R-:W-:Y:S01]  /*6790*/  IMAD R33, R35, R0.reuse, RZ ;  /* 0x0000000023217224 */ /* 0x080fe200078e02ff */
[----:B------:R-:W-:Y:S01]  /*67a0*/  LOP3.LUT R35, R36, 0xc, R3, 0xfe, !PT ;  /* 0x0000000c24237812 */ /* 0x000fe200078efe03 */
[----:B------:R-:W-:Y:S03]  /*67b0*/  @P5 STG.E desc[UR20][R26.64], R41 ;  /* 0x000000291a005986 */ /* 0x000fe6000c101914 */
[C---:B------:R-:W-:Y:S01]  /*67c0*/  ISETP.LT.AND P5, PT, R35.reuse, UR11, !P0 ;  /* 0x0000000b23007c0c */ /* 0x040fe2000c7a1270 */
[----:B------:R-:W-:Y:S01]  /*67d0*/  IMAD R35, R35, R0, RZ ;  /* 0x0000000023237224 */ /* 0x000fe200078e02ff */
[----:B------:R4:W-:Y:S01]  /*67e0*/  @P2 STG.E desc[UR20][R28.64], R42 ;  /* 0x0000002a1c002986 */ /* 0x0009e2000c101914 */
[----:B--2---:R-:W-:-:S04]  /*67f0*/  LEA R24, P6, R33, R44, 0x2 ;  /* 0x0000002c21187211 */ /* 0x004fc800078c10ff */
[----:B------:R2:W-:Y:S01]  /*6800*/  @P3 STG.E desc[UR20][R30.64], R43 ;  /* 0x0000002b1e003986 */ /* 0x0005e2000c101914 */
[----:B------:R-:W-:Y:S02]  /*6810*/  LEA R34, P3, R35, R44, 0x2 ;  /* 0x0000002c23227211 */ /* 0x000fe400078610ff */
[----:B------:R-:W-:Y:S01]  /*6820*/  LEA.HI.X.SX32 R25, R33, R2, 0x2, P6 ;  /* 0x0000000221197211 */ /* 0x000fe200030f16ff */
[C---:B------:R-:W-:Y:S01]  /*6830*/  IMAD R33, R47.reuse, R0, RZ ;  /* 0x000000002f217224 */ /* 0x040fe200078e02ff */
[----:B------:R-:W-:Y:S02]  /*6840*/  ISETP.LT.AND P6, PT, R47, UR11, !P0 ;  /* 0x0000000b2f007c0c */ /* 0x000fe4000c7c1270 */
[----:B------:R-:W-:Y:S01]  /*6850*/  LEA.HI.X.SX32 R35, R35, R2, 0x2, P3 ;  /* 0x0000000223237211 */ /* 0x000fe200018f16ff */
[----:B-1----:R1:W-:Y:S01]  /*6860*/  @P4 STG.E desc[UR20][R24.64], R20 ;  /* 0x0000001418004986 */ /* 0x0023e2000c101914 */
[C---:B------:R-:W-:Y:S02]  /*6870*/  LEA R32, P2, R33.reuse, R44, 0x2 ;  /* 0x0000002c21207211 */ /* 0x040fe400078410ff */
[----:B----4-:R-:W-:Y:S01]  /*6880*/  LOP3.LUT R29, R36, 0xe, R3, 0xfe, !PT ;  /* 0x0000000e241d7812 */ /* 0x010fe200078efe03 */
[----:B------:R-:W4:Y:S01]  /*6890*/  LDS.128 R24, [R37] ;  /* 0x0000000025187984 */ /* 0x000f220000000c00 */
[----:B------:R-:W-:-:S02]  /*68a0*/  LEA.HI.X.SX32 R33, R33, R2, 0x2, P2 ;  /* 0x0000000221217211 */ /* 0x000fc400010f16ff */
[C-C-:B--2---:R-:W-:Y:S02]  /*68b0*/  LOP3.LUT R31, R36.reuse, 0x10, R3.reuse, 0xfe, !PT ;  /* 0x00000010241f7812 */ /* 0x144fe400078efe03 */
[C-C-:B------:R-:W-:Y:S01]  /*68c0*/  LOP3.LUT R41, R36.reuse, 0x1e, R3.reuse, 0xfe, !PT ;  /* 0x0000001e24297812 */ /* 0x140fe200078efe03 */
[----:B------:R2:W-:Y:S01]  /*68d0*/  @P6 STG.E desc[UR20][R32.64], R21 ;  /* 0x0000001520006986 */ /* 0x0005e2000c101914 */
[C---:B------:R-:W-:Y:S01]  /*68e0*/  ISETP.LT.AND P4, PT, R31.reuse, UR11, !P0 ;  /* 0x0000000b1f007c0c */ /* 0x040fe2000c781270 */
[-C--:B------:R-:W-:Y:S01]  /*68f0*/  IMAD R31, R31, R0.reuse, RZ ;  /* 0x000000001f1f7224 */ /* 0x080fe200078e02ff */
[C-C-:B------:R-:W-:Y:S01]  /*6900*/  LOP3.LUT R47, R36.reuse, 0x1c, R3.reuse, 0xfe, !PT ;  /* 0x0000001c242f7812 */ /* 0x140fe200078efe03 */
[----:B------:R5:W-:Y:S01]  /*6910*/  @P5 STG.E desc[UR20][R34.64], R22 ;  /* 0x0000001622005986 */ /* 0x000be2000c101914 */
[C---:B------:R-:W-:Y:S01]  /*6920*/  ISETP.LT.AND P5, PT, R29.reuse, UR11, !P0 ;  /* 0x0000000b1d007c0c */ /* 0x040fe2000c7a1270 */
[----:B------:R-:W-:Y:S01]  /*6930*/  IMAD R29, R29, R0, RZ ;  /* 0x000000001d1d7224 */ /* 0x000fe200078e02ff */
[----:B------:R-:W-:-:S02]  /*6940*/  LOP3.LUT R43, R36, 0x18, R3, 0xfe, !PT ;  /* 0x00000018242b7812 */ /* 0x000fc400078efe03 */
[-C--:B------:R-:W-:Y:S02]  /*6950*/  LEA R28, P2, R31, R44.reuse, 0x2 ;  /* 0x0000002c1f1c7211 */ /* 0x080fe400078410ff */
[----:B-1----:R-:W-:Y:S01]  /*6960*/  LEA R20, P6, R29, R44, 0x2 ;  /* 0x0000002c1d147211 */ /* 0x002fe200078c10ff */
[C---:B--2---:R-:W-:Y:S01]  /*6970*/  IMAD R33, R51.reuse, R0, RZ ;  /* 0x0000000033217224 */ /* 0x044fe200078e02ff */
[----:B------:R-:W-:Y:S02]  /*6980*/  ISETP.LT.AND P3, PT, R51, UR11, !P0 ;  /* 0x0000000b33007c0c */ /* 0x000fe4000c761270 */
[-C--:B------:R-:W-:Y:S02]  /*6990*/  LEA.HI.X.SX32 R21, R29, R2.reuse, 0x2, P6 ;  /* 0x000000021d157211 */ /* 0x080fe400030f16ff */
[C-C-:B-----5:R-:W-:Y:S02]  /*69a0*/  LOP3.LUT R35, R36.reuse, 0x16, R3.reuse, 0xfe, !PT ;  /* 0x0000001624237812 */ /* 0x160fe400078efe03 */
[----:B------:R-:W-:Y:S01]  /*69b0*/  LOP3.LUT R3, R36, 0x14, R3, 0xfe, !PT ;  /* 0x0000001424037812 */ /* 0x000fe200078efe03 */
[----:B------:R-:W-:Y:S01]  /*69c0*/  @P5 STG.E desc[UR20][R20.64], R23 ;  /* 0x0000001714005986 */ /* 0x000fe2000c101914 */
[----:B------:R-:W-:-:S02]  /*69d0*/  LEA.HI.X.SX32 R29, R31, R2, 0x2, P2 ;  /* 0x000000021f1d7211 */ /* 0x000fc400010f16ff */
[----:B------:R-:W-:Y:S02]  /*69e0*/  LEA R30, P6, R33, R44, 0x2 ;  /* 0x0000002c211e7211 */ /* 0x000fe400078c10ff */
[C---:B------:R-:W-:Y:S01]  /*69f0*/  ISETP.LT.AND P2, PT, R3.reuse, UR11, !P0 ;  /* 0x0000000b03007c0c */ /* 0x040fe2000c741270 */
[----:B------:R-:W-:Y:S01]  /*6a00*/  IMAD R3, R3, R0, RZ ;  /* 0x0000000003037224 */ /* 0x000fe200078e02ff */
[----:B------:R-:W-:Y:S01]  /*6a10*/  LEA.HI.X.SX32 R31, R33, R2, 0x2, P6 ;  /* 0x00000002211f7211 */ /* 0x000fe200030f16ff */
[----:B---3--:R1:W-:Y:S01]  /*6a20*/  @P4 STG.E desc[UR20][R28.64], R16 ;  /* 0x000000101c004986 */ /* 0x0083e2000c101914 */
[C---:B------:R-:W-:Y:S01]  /*6a30*/  ISETP.LT.AND P5, PT, R35.reuse, UR11, !P0 ;  /* 0x0000000b23007c0c */ /* 0x040fe2000c7a1270 */
[----:B------:R-:W-:Y:S01]  /*6a40*/  IMAD R35, R35, R0, RZ ;  /* 0x0000000023237224 */ /* 0x000fe200078e02ff */
[----:B------:R-:W-:Y:S01]  /*6a50*/  LEA R32, P4, R3, R44, 0x2 ;  /* 0x0000002c03207211 */ /* 0x000fe200078810ff */
[----:B------:R2:W-:Y:S01]  /*6a60*/  @P3 STG.E desc[UR20][R30.64], R17 ;  /* 0x000000111e003986 */ /* 0x0005e2000c101914 */
[----:B------:R-:W-:-:S02]  /*6a70*/  ISETP.LT.AND P6, PT, R43, UR11, !P0 ;  /* 0x0000000b2b007c0c */ /* 0x000fc4000c7c1270 */
[----:B------:R-:W-:Y:S01]  /*6a80*/  LEA.HI.X.SX32 R33, R3, R2, 0x2, P4 ;  /* 0x0000000203217211 */ /* 0x000fe200020f16ff */
[----:B------:R-:W-:Y:S01]  /*6a90*/  IMAD R3, R43, R0, RZ ;  /* 0x000000002b037224 */ /* 0x000fe200078e02ff */
[----:B------:R-:W-:Y:S02]  /*6aa0*/  LEA R34, P3, R35, R44, 0x2 ;  /* 0x0000002c23227211 */ /* 0x000fe400078610ff */
[----:B------:R-:W-:Y:S01]  /*6ab0*/  LOP3.LUT R22, R39, 0x20, RZ, 0xfc, !PT ;  /* 0x0000002027167812 */ /* 0x000fe200078efcff */
[----:B------:R3:W-:Y:S01]  /*6ac0*/  @P2 STG.E desc[UR20][R32.64], R18 ;  /* 0x0000001220002986 */ /* 0x0007e2000c101914 */
[----:B------:R-:W-:Y:S01]  /*6ad0*/  LEA.HI.X.SX32 R35, R35, R2, 0x2, P3 ;  /* 0x0000000223237211 */ /* 0x000fe200018f16ff */
[----:B-1----:R-:W-:Y:S01]  /*6ae0*/  IMAD R29, R41, R0, RZ ;  /* 0x00000000291d7224 */ /* 0x002fe200078e02ff */
[----:B------:R-:W-:Y:S01]  /*6af0*/  LEA R20, P2, R3, R44, 0x2 ;  /* 0x0000002c03147211 */ /* 0x000fe200078410ff */
[C---:B--2---:R-:W-:Y:S01]  /*6b00*/  IMAD R17, R49.reuse, R0, RZ ;  /* 0x0000000031117224 */ /* 0x044fe200078e02ff */
[----:B------:R-:W-:Y:S01]  /*6b10*/  ISETP.LT.AND P3, PT, R49, UR11, !P0 ;  /* 0x0000000b31007c0c */ /* 0x000fe2000c761270 */
[----:B------:R1:W-:Y:S01]  /*6b20*/  @P5 STG.E desc[UR20][R34.64], R19 ;  /* 0x0000001322005986 */ /* 0x0003e2000c101914 */
[----:B------:R-:W-:Y:S01]  /*6b30*/  LEA.HI.X.SX32 R21, R3, R2, 0x2, P2 ;  /* 0x0000000203157211 */ /* 0x000fe200010f16ff */
[----:B------:R-:W-:Y:S01]  /*6b40*/  IMAD R3, R47, R0, RZ ;  /* 0x000000002f037224 */ /* 0x000fe200078e02ff */
[----:B------:R-:W-:-:S02]  /*6b50*/  LEA R16, P5, R17, R44, 0x2 ;  /* 0x0000002c11107211 */ /* 0x000fc400078a10ff */
[----:B------:R-:W-:Y:S01]  /*6b60*/  ISETP.LT.AND P2, PT, R47, UR11, !P0 ;  /* 0x0000000b2f007c0c */ /* 0x000fe2000c741270 */
[----:B----4-:R2:W-:Y:S01]  /*6b70*/  @P6 STG.E desc[UR20][R20.64], R24 ;  /* 0x0000001814006986 */ /* 0x0105e2000c101914 */
[----:B------:R-:W-:Y:S02]  /*6b80*/  LEA.HI.X.SX32 R17, R17, R2, 0x2, P5 ;  /* 0x0000000211117211 */ /* 0x000fe400028f16ff */
[----:B------:R-:W-:Y:S02]  /*6b90*/  ISETP.LT.AND P4, PT, R22, UR11, !P0 ;  /* 0x0000000b16007c0c */ /* 0x000fe4000c781270 */
[----:B------:R-:W-:Y:S01]  /*6ba0*/  LEA R22, P6, R3, R44, 0x2 ;  /* 0x0000002c03167211 */ /* 0x000fe200078c10ff */
[----:B------:R-:W-:Y:S01]  /*6bb0*/  @P3 STG.E desc[UR20][R16.64], R25 ;  /* 0x0000001910003986 */ /* 0x000fe2000c101914 */
[----:B---3--:R-:W-:Y:S02]  /*6bc0*/  LOP3.LUT R18, R39, 0x22, RZ, 0xfc, !PT ;  /* 0x0000002227127812 */ /* 0x008fe400078efcff */
[----:B------:R-:W-:-:S02]  /*6bd0*/  LEA.HI.X.SX32 R23, R3, R2, 0x2, P6 ;  /* 0x0000000203177211 */ /* 0x000fc400030f16ff */
[----:B------:R-:W-:Y:S02]  /*6be0*/  ISETP.LT.AND P3, PT, R18, UR11, !P0 ;  /* 0x0000000b12007c0c */ /* 0x000fe4000c761270 */
[----:B------:R-:W-:Y:S01]  /*6bf0*/  ISETP.LT.AND P5, PT, R41, UR11, !P0 ;  /* 0x0000000b29007c0c */ /* 0x000fe2000c7a1270 */
[----:B------:R3:W-:Y:S01]  /*6c00*/  @P2 STG.E desc[UR20][R22.64], R26 ;  /* 0x0000001a16002986 */ /* 0x0007e2000c101914 */
[----:B------:R-:W-:Y:S02]  /*6c10*/  LEA R18, P6, R29, R44, 0x2 ;  /* 0x0000002c1d127211 */ /* 0x000fe400078c10ff */
[----:B------:R-:W-:Y:S02]  /*6c20*/  LOP3.LUT R3, R39, 0x24, RZ, 0xfc, !PT ;  /* 0x0000002427037812 */ /* 0x000fe400078efcff */
[----:B-1----:R-:W-:Y:S02]  /*6c30*/  LEA.HI.X.SX32 R19, R29, R2, 0x2, P6 ;  /* 0x000000021d137211 */ /* 0x002fe400030f16ff */
[----:B------:R-:W-:Y:S01]  /*6c40*/  ISETP.LT.AND P2, PT, R3, UR11, !P0 ;  /* 0x0000000b03007c0c */ /* 0x000fe2000c741270 */
[----:B------:R-:W-:Y:S01]  /*6c50*/  IMAD R3, R0, 0x2, R45 ;  /* 0x0000000200037824 */ /* 0x000fe200078e022d */
[----:B--2---:R-:W-:-:S02]  /*6c60*/  LEA R20, P6, R45, R44, 0x2 ;  /* 0x0000002c2d147211 */ /* 0x004fc400078c10ff */
[----:B------:R-:W-:Y:S01]  /*6c70*/  LOP3.LUT R24, R39, 0x26, RZ, 0xfc, !PT ;  /* 0x0000002627187812 */ /* 0x000fe200078efcff */
[C---:B---3--:R-:W-:Y:S01]  /*6c80*/  IMAD R23, R0.reuse, 0x2, R3 ;  /* 0x0000000200177824 */ /* 0x048fe200078e0203 */
[----:B------:R-:W-:Y:S01]  /*6c90*/  LEA.HI.X.SX32 R21, R45, R2, 0x2, P6 ;  /* 0x000000022d157211 */ /* 0x000fe200030f16ff */
[----:B------:R1:W-:Y:S01]  /*6ca0*/  @P5 STG.E desc[UR20][R18.64], R27 ;  /* 0x0000001b12005986 */ /* 0x0003e2000c101914 */
[----:B------:R-:W-:Y:S02]  /*6cb0*/  LEA R16, P6, R3, R44, 0x2 ;  /* 0x0000002c03107211 */ /* 0x000fe400078c10ff */
[----:B------:R-:W-:Y:S01]  /*6cc0*/  LOP3.LUT R22, R39, 0x28, RZ, 0xfc, !PT ;  /* 0x0000002827167812 */ /* 0x000fe200078efcff */
[----:B------:R2:W-:Y:S01]  /*6cd0*/  @P4 STG.E desc[UR20][R20.64], R12 ;  /* 0x0000000c14004986 */ /* 0x0005e2000c101914 */
[----:B------:R-:W-:Y:S01]  /*6ce0*/  LEA.HI.X.SX32 R17, R3, R2, 0x2, P6 ;  /* 0x0000000203117211 */ /* 0x000fe200030f16ff */
[----:B------:R-:W-:Y:S01]  /*6cf0*/  IMAD R3, R0, 0x2, R23 ;  /* 0x0000000200037824 */ /* 0x000fe200078e0217 */
[----:B------:R-:W-:-:S02]  /*6d00*/  ISETP.LT.AND P4, PT, R22, UR11, !P0 ;  /* 0x0000000b16007c0c */ /* 0x000fc4000c781270 */
[C---:B------:R-:W-:Y:S01]  /*6d10*/  LEA R22, P6, R23.reuse, R44, 0x2 ;  /* 0x0000002c17167211 */ /* 0x040fe200078c10ff */
[----:B------:R-:W-:Y:S01]  /*6d20*/  IMAD R25, R0, 0x2, R3 ;  /* 0x0000000200197824 */ /* 0x000fe200078e0203 */
[----:B------:R-:W-:Y:S01]  /*6d30*/  ISETP.LT.AND P5, PT, R24, UR11, !P0 ;  /* 0x0000000b18007c0c */ /* 0x000fe2000c7a1270 */
[----:B------:R3:W-:Y:S01]  /*6d40*/  @P3 STG.E desc[UR20][R16.64], R13 ;  /* 0x0000000d10003986 */ /* 0x0007e2000c101914 */
[----:B------:R-:W-:Y:S02]  /*6d50*/  LEA.HI.X.SX32 R23, R23, R2, 0x2, P6 ;  /* 0x0000000217177211 */ /* 0x000fe400030f16ff */
[----:B-1----:R-:W-:Y:S02]  /*6d60*/  LEA R18, P6, R3, R44, 0x2 ;  /* 0x0000002c03127211 */ /* 0x002fe400078c10ff */
[----:B------:R-:W-:Y:S01]  /*6d70*/  LOP3.LUT R24, R39, 0x2a, RZ, 0xfc, !PT ;  /* 0x0000002a27187812 */ /* 0x000fe200078efcff */
[----:B------:R1:W-:Y:S01]  /*6d80*/  @P2 STG.E desc[UR20][R22.64], R14 ;  /* 0x0000000e16002986 */ /* 0x0003e2000c101914 */
[----:B------:R-:W-:Y:S01]  /*6d90*/  LEA.HI.X.SX32 R19, R3, R2, 0x2, P6 ;  /* 0x0000000203137211 */ /* 0x000fe200030f16ff */
[----:B------:R-:W-:Y:S01]  /*6da0*/  IMAD R3, R0, 0x2, R25 ;  /* 0x0000000200037824 */ /* 0x000fe200078e0219 */
[----:B--2---:R-:W-:-:S02]  /*6db0*/  LEA R20, P6, R25, R44, 0x2 ;  /* 0x0000002c19147211 */ /* 0x004fc400078c10ff */
[----:B------:R-:W-:Y:S01]  /*6dc0*/  LOP3.LUT R12, R39, 0x2e, RZ, 0xfc, !PT ;  /* 0x0000002e270c7812 */ /* 0x000fe200078efcff */
[----:B------:R2:W-:Y:S01]  /*6dd0*/  @P5 STG.E desc[UR20][R18.64], R15 ;  /* 0x0000000f12005986 */ /* 0x0005e2000c101914 */
[----:B------:R-:W-:Y:S01]  /*6de0*/  ISETP.LT.AND P3, PT, R24, UR11, !P0 ;  /* 0x0000000b18007c0c */ /* 0x000fe2000c761270 */
[----:B---3--:R-:W-:Y:S01]  /*6df0*/  IMAD R17, R0, 0x2, R3 ;  /* 0x0000000200117824 */ /* 0x008fe200078e0203 */
[----:B------:R-:W-:Y:S02]  /*6e00*/  LEA.HI.X.SX32 R21, R25, R2, 0x2, P6 ;  /* 0x0000000219157211 */ /* 0x000fe400030f16ff */
[----:B------:R-:W-:Y:S02]  /*6e10*/  ISETP.LT.AND P5, PT, R12, UR11, !P0 ;  /* 0x0000000b0c007c0c */ /* 0x000fe4000c7a1270 */
[----:B------:R-:W-:Y:S01]  /*6e20*/  LEA R12, P6, R3, R44, 0x2 ;  /* 0x0000002c030c7211 */ /* 0x000fe200078c10ff */
[----:B------:R3:W-:Y:S01]  /*6e30*/  @P4 STG.E desc[UR20][R20.64], R4 ;  /* 0x0000000414004986 */ /* 0x0007e2000c101914 */
[----:B------:R-:W-:-:S02]  /*6e40*/  LOP3.LUT R16, R39, 0x30, RZ, 0xfc, !PT ;  /* 0x0000003027107812 */ /* 0x000fc400078efcff */
[----:B------:R-:W-:Y:S01]  /*6e50*/  LOP3.LUT R24, R39, 0x2c, RZ, 0xfc, !PT ;  /* 0x0000002c27187812 */ /* 0x000fe200078efcff */
[----:B------:R-:W4:Y:S01]  /*6e60*/  LDS.128 R20, [R37+0x800] ;  /* 0x0008000025147984 */ /* 0x000f220000000c00 */
[----:B------:R-:W-:Y:S01]  /*6e70*/  LEA.HI.X.SX32 R13, R3, R2, 0x2, P6 ;  /* 0x00000002030d7211 */ /* 0x000fe200030f16ff */
[----:B------:R-:W-:Y:S01]  /*6e80*/  IMAD R3, R0, 0x2, R17 ;  /* 0x0000000200037824 */ /* 0x000fe200078e0211 */
[----:B------:R-:W-:Y:S02]  /*6e90*/  ISETP.LT.AND P4, PT, R16, UR11, !P0 ;  /* 0x0000000b10007c0c */ /* 0x000fe4000c781270 */
[----:B------:R-:W-:Y:S01]  /*6ea0*/  ISETP.LT.AND P2, PT, R24, UR11, !P0 ;  /* 0x0000000b18007c0c */ /* 0x000fe2000c741270 */
[----:B------:R5:W-:Y:S01]  /*6eb0*/  @P3 STG.E desc[UR20][R12.64], R5 ;  /* 0x000000050c003986 */ /* 0x000be2000c101914 */
[----:B-1----:R-:W-:Y:S01]  /*6ec0*/  LOP3.LUT R14, R39, 0x32, RZ, 0xfc, !PT ;  /* 0x00000032270e7812 */ /* 0x002fe200078efcff */
[----:B--2---:R-:W-:Y:S01]  /*6ed0*/  IMAD R19, R0, 0x2, R3 ;  /* 0x0000000200137824 */ /* 0x004fe200078e0203 */
[----:B------:R-:W-:-:S02]  /*6ee0*/  LEA R16, P6, R17, R44, 0x2 ;  /* 0x0000002c11107211 */ /* 0x000fc400078c10ff */
[----:B------:R-:W-:Y:S02]  /*6ef0*/  ISETP.LT.AND P3, PT, R14, UR11, !P0 ;  /* 0x0000000b0e007c0c */ /* 0x000fe4000c761270 */
[----:B------:R-:W-:Y:S02]  /*6f00*/  LEA.HI.X.SX32 R17, R17, R2, 0x2, P6 ;  /* 0x0000000211117211 */ /* 0x000fe400030f16ff */
[----:B------:R-:W-:Y:S02]  /*6f10*/  LEA R14, P6, R3, R44, 0x2 ;  /* 0x0000002c030e7211 */ /* 0x000fe400078c10ff */
[----:B---3--:R-:W-:Y:S01]  /*6f20*/  LOP3.LUT R4, R39, 0x34, RZ, 0xfc, !PT ;  /* 0x0000003427047812 */ /* 0x008fe200078efcff */
[----:B------:R1:W-:Y:S01]  /*6f30*/  @P2 STG.E desc[UR20][R16.64], R6 ;  /* 0x0000000610002986 */ /* 0x0003e2000c101914 */
[----:B------:R-:W-:Y:S02]  /*6f40*/  LEA.HI.X.SX32 R15, R3, R2, 0x2, P6 ;  /* 0x00000002030f7211 */ /* 0x000fe400030f16ff */
[----:B------:R-:W-:-:S02]  /*6f50*/  LOP3.LUT R3, R39, 0x36, RZ, 0xfc, !PT ;  /* 0x0000003627037812 */ /* 0x000fc400078efcff */
[----:B------:R-:W-:Y:S01]  /*6f60*/  LEA R18, P6, R19, R44, 0x2 ;  /* 0x0000002c13127211 */ /* 0x000fe200078c10ff */
[----:B------:R2:W-:Y:S01]  /*6f70*/  @P5 STG.E desc[UR20][R14.64], R7 ;  /* 0x000000070e005986 */ /* 0x0005e2000c101914 */
[----:B------:R-:W-:Y:S01]  /*6f80*/  ISETP.LT.AND P5, PT, R3, UR11, !P0 ;  /* 0x0000000b03007c0c */ /* 0x000fe2000c7a1270 */
[----:B------:R-:W-:Y:S01]  /*6f90*/  IMAD R3, R0, 0x2, R19 ;  /* 0x0000000200037824 */ /* 0x000fe200078e0213 */
[----:B------:R-:W-:Y:S02]  /*6fa0*/  ISETP.LT.AND P2, PT, R4, UR11, !P0 ;  /* 0x0000000b04007c0c */ /* 0x000fe4000c741270 */
[----:B------:R-:W-:Y:S01]  /*6fb0*/  LEA.HI.X.SX32 R19, R19, R2, 0x2, P6 ;  /* 0x0000000213137211 */ /* 0x000fe200030f16ff */
[C---:B-----5:R-:W-:Y:S01]  /*6fc0*/  IMAD R13, R0.reuse, 0x2, R3 ;  /* 0x00000002000d7824 */ /* 0x060fe200078e0203 */
[----:B------:R-:W-:Y:S02]  /*6fd0*/  LEA R4, P6, R3, R44, 0x2 ;  /* 0x0000002c03047211 */ /* 0x000fe400078c10ff */
[----:B-1----:R-:W-:Y:S01]  /*6fe0*/  LOP3.LUT R6, R39, 0x3a, RZ, 0xfc, !PT ;  /* 0x0000003a27067812 */ /* 0x002fe200078efcff */
[----:B------:R1:W-:Y:S01]  /*6ff0*/  @P4 STG.E desc[UR20][R18.64], R8 ;  /* 0x0000000812004986 */ /* 0x0003e2000c101914 */
[----:B------:R-:W-:Y:S01]  /*7000*/  LEA.HI.X.SX32 R5, R3, R2, 0x2, P6 ;  /* 0x0000000203057211 */ /* 0x000fe200030f16ff */
[----:B------:R-:W-:Y:S01]  /*7010*/  IMAD R3, R0, 0x2, R13 ;  /* 0x0000000200037824 */ /* 0x000fe200078e020d */
[----:B------:R-:W-:-:S02]  /*7020*/  LEA R12, P6, R13, R44, 0x2 ;  /* 0x0000002c0d0c7211 */ /* 0x000fc400078c10ff */
[----:B------:R-:W-:Y:S01]  /*7030*/  LOP3.LUT R24, R39, 0x38, RZ, 0xfc, !PT ;  /* 0x0000003827187812 */ /* 0x000fe200078efcff */
[----:B--2---:R-:W-:Y:S01]  /*7040*/  IMAD R15, R0, 0x2, R3 ;  /* 0x00000002000f7824 */ /* 0x004fe200078e0203 */
[----:B------:R-:W-:Y:S01]  /*7050*/  LEA.HI.X.SX32 R13, R13, R2, 0x2, P6 ;  /* 0x000000020d0d7211 */ /* 0x000fe200030f16ff */
[----:B------:R2:W-:Y:S01]  /*7060*/  @P3 STG.E desc[UR20][R4.64], R9 ;  /* 0x0000000904003986 */ /* 0x0005e2000c101914 */
[----:B------:R-:W-:Y:S01]  /*7070*/  ISETP.LT.AND P3, PT, R6, UR11, !P0 ;  /* 0x0000000b06007c0c */ /* 0x000fe2000c761270 */
[C---:B------:R-:W-:Y:S01]  /*7080*/  IMAD R17, R0.reuse, 0x2, R15 ;  /* 0x0000000200117824 */ /* 0x040fe200078e020f */
[----:B------:R-:W-:Y:S01]  /*7090*/  LOP3.LUT R16, R39, 0x3e, RZ, 0xfc, !PT ;  /* 0x0000003e27107812 */ /* 0x000fe200078efcff */
[----:B------:R3:W-:Y:S01]  /*70a0*/  @P2 STG.E desc[UR20][R12.64], R10 ;  /* 0x0000000a0c002986 */ /* 0x0007e2000c101914 */
[-C--:B------:R-:W-:Y:S01]  /*70b0*/  LEA R6, P2, R3, R44.reuse, 0x2 ;  /* 0x0000002c03067211 */ /* 0x080fe200078410ff */
[----:B-1----:R-:W-:Y:S01]  /*70c0*/  IMAD R19, R0, 0x2, R17 ;  /* 0x0000000200137824 */ /* 0x002fe200078e0211 */
[----:B------:R-:W-:-:S02]  /*70d0*/  LEA R14, P6, R15, R44, 0x2 ;  /* 0x0000002c0f0e7211 */ /* 0x000fc400078c10ff */
[----:B------:R-:W-:Y:S01]  /*70e0*/  LEA.HI.X.SX32 R7, R3, R2, 0x2, P2 ;  /* 0x0000000203077211 */ /* 0x000fe200010f16ff */
[----:B------:R-:W-:Y:S01]  /*70f0*/  IMAD R3, R0, 0x2, R19 ;  /* 0x0000000200037824 */ /* 0x000fe200078e0213 */
[----:B------:R-:W-:Y:S02]  /*7100*/  LOP3.LUT R39, R39, 0x3c, RZ, 0xfc, !PT ;  /* 0x0000003c27277812 */ /* 0x000fe400078efcff */
[----:B--2---:R-:W-:Y:S01]  /*7110*/  LEA R4, P2, R17, R44, 0x2 ;  /* 0x0000002c11047211 */ /* 0x004fe200078410ff */
[----:B------:R1:W-:Y:S01]  /*7120*/  @P5 STG.E desc[UR20][R6.64], R11 ;  /* 0x0000000b06005986 */ /* 0x0003e2000c101914 */
[----:B------:R-:W-:Y:S02]  /*7130*/  ISETP.LT.AND P4, PT, R24, UR11, !P0 ;  /* 0x0000000b18007c0c */ /* 0x000fe4000c781270 */
[-C--:B------:R-:W-:Y:S02]  /*7140*/  LEA.HI.X.SX32 R15, R15, R2.reuse, 0x2, P6 ;  /* 0x000000020f0f7211 */ /* 0x080fe400030f16ff */
[----:B------:R-:W-:-:S02]  /*7150*/  LEA.HI.X.SX32 R5, R17, R2, 0x2, P2 ;  /* 0x0000000211057211 */ /* 0x000fc400010f16ff */
[----:B------:R-:W-:Y:S02]  /*7160*/  LEA R8, P6, R19, R44, 0x2 ;  /* 0x0000002c13087211 */ /* 0x000fe400078c10ff */
[----:B------:R-:W-:Y:S02]  /*7170*/  ISETP.LT.AND P2, PT, R39, UR11, !P0 ;  /* 0x0000000b27007c0c */ /* 0x000fe4000c741270 */
[----:B------:R-:W-:Y:S02]  /*7180*/  ISETP.LT.AND P0, PT, R16, UR11, !P0 ;  /* 0x0000000b10007c0c */ /* 0x000fe4000c701270 */
[----:B------:R-:W-:Y:S01]  /*7190*/  LEA.HI.X.SX32 R9, R19, R2, 0x2, P6 ;  /* 0x0000000213097211 */ /* 0x000fe200030f16ff */
[----:B----4-:R1:W-:Y:S01]  /*71a0*/  @P4 STG.E desc[UR20][R14.64], R20 ;  /* 0x000000140e004986 */ /* 0x0103e2000c101914 */
[----:B---3--:R-:W-:-:S03]  /*71b0*/  LEA R12, P6, R3, R44, 0x2 ;  /* 0x0000002c030c7211 */ /* 0x008fc600078c10ff */
[----:B------:R1:W-:Y:S01]  /*71c0*/  @P3 STG.E desc[UR20][R4.64], R21 ;  /* 0x0000001504003986 */ /* 0x0003e2000c101914 */
[----:B------:R-:W-:-:S03]  /*71d0*/  LEA.HI.X.SX32 R13, R3, R2, 0x2, P6 ;  /* 0x00000002030d7211 */ /* 0x000fc600030f16ff */
[----:B------:R1:W-:Y:S04]  /*71e0*/  @P2 STG.E desc[UR20][R8.64], R22 ;  /* 0x0000001608002986 */ /* 0x0003e8000c101914 */
[----:B------:R1:W-:Y:S01]  /*71f0*/  @P0 STG.E desc[UR20][R12.64], R23 ;  /* 0x000000170c000986 */ /* 0x0003e2000c101914 */
[----:B------:R-:W-:Y:S06]  /*7200*/  BAR.SYNC.DEFER_BLOCKING 0x0 ;  /* 0x0000000000007b1d */ /* 0x000fec0000010000 */
[----:B------:R-:W-:Y:S05]  /*7210*/  @P1 BRA `(.L_x_13) ;  /* 0x0000000000a01947 */ /* 0x000fea0003800000 */
[----:B------:R-:W2:Y:S01]  /*7220*/  S2UR UR5, SR_CgaCtaId ;  /* 0x00000000000579c3 */ /* 0x000ea20000008800 */
[----:B------:R-:W-:Y:S01]  /*7230*/  NOP ;  /* 0x0000000000007918 */ /* 0x000fe20000000000 */
[----:B------:R-:W-:Y:S01]  /*7240*/  UMOV UR4, 0x50 ;  /* 0x0000005000047882 */ /* 0x000fe20000000000 */
[----:B------:R-:W-:Y:S02]  /*7250*/  IMAD.U32 R0, RZ, RZ, UR22 ;  /* 0x00000016ff007e24 */ /* 0x000fe4000f8e00ff */
[----:B------:R-:W-:Y:S02]  /*7260*/  IMAD.MOV.U32 R3, RZ, RZ, 0x3 ;  /* 0x00000003ff037424 */ /* 0x000fe400078e00ff */
[----:B-1----:R-:W-:Y:S01]  /*7270*/  IMAD.MOV.U32 R7, RZ, RZ, 0x1 ;  /* 0x00000001ff077424 */ /* 0x002fe200078e00ff */
[----:B------:R-:W-:-:S04]  /*7280*/  LOP3.LUT R0, R0, 0xffff, RZ, 0xc0, !PT ;  /* 0x0000ffff00007812 */ /* 0x000fc800078ec0ff */
[----:B------:R-:W-:-:S05]  /*7290*/  SHF.R.U32.HI R0, RZ, 0x5, R0 ;  /* 0x00000005ff007819 */ /* 0x000fca0000011600 */
[----:B------:R-:W-:Y:S01]  /*72a0*/  VIADD R2, R0, 0x10 ;  /* 0x0000001000027836 */ /* 0x000fe20000000000 */
[----:B------:R-:W-:Y:S01]  /*72b0*/  SHF.L.U32 R0, R3, R0, RZ ;  /* 0x0000000003007219 */ /* 0x000fe200000006ff */
[----:B--2---:R-:W-:-:S03]  /*72c0*/  ULEA UR6, UR5, UR4, 0x18 ;  /* 0x0000000405067291 */ /* 0x004fc6000f8ec0ff */
[----:B------:R-:W-:-:S04]  /*72d0*/  SHF.L.U32 R3, R7, R2, RZ ;  /* 0x0000000207037219 */ /* 0x000fc800000006ff */
[----:B------:R-:W-:Y:S02]  /*72e0*/  LOP3.LUT R0, R3, R0, RZ, 0xfc, !PT ;  /* 0x0000000003007212 */ /* 0x000fe400078efcff */
[----:B------:R-:W1:Y:S02]  /*72f0*/  LDS R5, [UR6] ;  /* 0x00000006ff057984 */ /* 0x000e640008000800 */
[C---:B------:R-:W-:Y:S02]  /*7300*/  LOP3.LUT R2, R0.reuse, 0xffff, RZ, 0xc0, !PT ;  /* 0x0000ffff00027812 */ /* 0x040fe400078ec0ff */
[----:B-1----:R-:W-:-:S04]  /*7310*/  LOP3.LUT R3, R0, 0xffff, R5, 0x80, !PT ;  /* 0x0000ffff00037812 */ /* 0x002fc800078e8005 */
[----:B------:R-:W-:-:S13]  /*7320*/  ISETP.NE.AND P0, PT, R3, R2, PT ;  /* 0x000000020300720c */ /* 0x000fda0003f05270 */
[----:B------:R-:W-:Y:S05]  /*7330*/  @P0 BRA `(.L_x_14) ;  /* 0x0000000000500947 */ /* 0x000fea0003800000 */
[----:B------:R-:W-:Y:S02]  /*7340*/  SHF.R.U32.HI R5, RZ, 0x10, R5 ;  /* 0x00000010ff057819 */ /* 0x000fe40000011605 */
[----:B------:R-:W-:-:S04]  /*7350*/  SHF.R.U32.HI R2, RZ, 0x10, R0 ;  /* 0x00000010ff027819 */ /* 0x000fc80000011600 */
[----:B------:R-:W-:-:S04]  /*7360*/  LOP3.LUT R5, R5, R2, RZ, 0xc0, !PT ;  /* 0x0000000205057212 */ /* 0x000fc800078ec0ff */
[----:B------:R-:W-:-:S13]  /*7370*/  ISETP.NE.AND P0, PT, R5, R2, PT ;  /* 0x000000020500720c */ /* 0x000fda0003f05270 */
[----:B------:R-:W-:Y:S05]  /*7380*/  @P0 BRA `(.L_x_15) ;  /* 0x0000000000300947 */ /* 0x000fea0003800000 */
[----:B------:R-:W-:Y:S01]  /*7390*/  R2UR UR4, R0 ;  /* 0x00000000000472ca */ /* 0x000fe200000e0000 */
[----:B------:R-:W-:Y:S01]  /*73a0*/  VOTEU.ANY UR5, UPT, PT ;  /* 0x0000000000057886 */ /* 0x000fe200038e0100 */
[----:B------:R-:W1:Y:S01]  /*73b0*/  S2R R0, SR_LANEID ;  /* 0x0000000000007919 */ /* 0x000e620000000000 */
[----:B------:R-:W-:-:S10]  /*73c0*/  UFLO.U32 UR5, UR5 ;  /* 0x00000005000572bd */ /* 0x000fd400080e0000 */
[----:B------:R-:W-:-:S06]  /*73d0*/  ULOP3.LUT UR4, URZ, UR4, URZ, 0x33, !UPT ;  /* 0x00000004ff047292 */ /* 0x000fcc000f8e33ff */
[----:B------:R-:W-:-:S04]  /*73e0*/  IMAD.U32 R2, RZ, RZ, UR4 ;  /* 0x00000004ff027e24 */ /* 0x000fc8000f8e00ff */
[----:B------:R-:W2:Y:S02]  /*73f0*/  REDUX UR7, R2 ;  /* 0x00000000020773c4 */ /* 0x000ea40000000000 */
[----:B------:R3:W-:Y:S01]  /*7400*/  UTCATOMSWS.AND URZ, UR4 ;  /* 0x0000000400ff79e3 */ /* 0x0007e20008000000 */
[----:B-1----:R-:W-:Y:S01]  /*7410*/  ISETP.EQ.U32.AND P0, PT, R0, UR5, PT ;  /* 0x0000000500007c0c */ /* 0x002fe2000bf02070 */
[----:B--2---:R-:W-:-:S12]  /*7420*/  IMAD.U32 R0, RZ, RZ, UR7 ;  /* 0x00000007ff007e24 */ /* 0x004fd8000f8e00ff */
[----:B------:R3:W-:Y:S01]  /*7430*/  @P0 ATOMS.AND RZ, [UR6], R0 ;  /* 0x00000000ffff098c */ /* 0x0007e2000a800006 */
[----:B------:R-:W-:Y:S05]  /*7440*/  BRA `(.L_x_13) ;  /* 0x0000000000147947 */ /* 0x000fea0003800000 */
.L_x_15:
[----:B------:R-:W-:-:S07]  /*7450*/  MOV R2, 0x7470 ;  /* 0x0000747000027802 */ /* 0x000fce0000000f00 */
[----:B------:R-:W-:Y:S05]  /*7460*/  CALL.REL.NOINC `($__internal_0_$__cuda_sm10x_tcgen05_guardrail_trap_col_being_dealloced_not_returned_by_alloc) ;  /* 0x00000000002c7944 */ /* 0x000fea0003c00000 */
[----:B------:R-:W-:Y:S05]  /*7470*/  BRA `(.L_x_13) ;  /* 0x0000000000087947 */ /* 0x000fea0003800000 */
.L_x_14:
[----:B------:R-:W-:-:S07]  /*7480*/  MOV R2, 0x74a0 ;  /* 0x000074a000027802 */ /* 0x000fce0000000f00 */
[----:B------:R-:W-:Y:S05]  /*7490*/  CALL.REL.NOINC `($__internal_2_$__cuda_sm10x_tcgen05_guardrail_trap_unallocated_columns_being_dealloced) ;  /* 0x0000000000387944 */ /* 0x000fea0003c00000 */
.L_x_13:
[----:B------:R-:W-:Y:S01]  /*74a0*/  NOP ;  /* 0x0000000000007918 */ /* 0x000fe20000000000 */
[----:B---3--:R-:W-:Y:S05]  /*74b0*/  EXIT ;  /* 0x000000000000794d */ /* 0x008fea0003800000 */
.L_x_9:
[----:B------:R-:W1:Y:S02]  /*74c0*/  SYNCS.PHASECHK.TRANS64.TRYWAIT P4, [UR13], R94 ;  /* 0x0000005eff0075a7 */ /* 0x000e64000808110d */
[----:B-1----:R-:W-:Y:S05]  /*74d0*/  @!P4 BRA `(.L_x_9) ;  /* 0xfffffffc00f8c947 */ /* 0x002fea000383ffff */
[----:B------:R-:W-:Y:S05]  /*74e0*/  BRA `(.L_x_16) ;  /* 0xffffffdc00dc7947 */ /* 0x000fea000383ffff */
.L_x_12:
[----:B------:R-:W3:Y:S02]  /*74f0*/  SYNCS.PHASECHK.TRANS64.TRYWAIT P2, [UR12], R4 ;  /* 0x00000004ff0075a7 */ /* 0x000ee4000804110c */
[----:B---3--:R-:W-:Y:S05]  /*7500*/  @!P2 BRA `(.L_x_12) ;  /* 0xfffffffc00f8a947 */ /* 0x008fea000383ffff */
[----:B------:R-:W-:Y:S05]  /*7510*/  BRA `(.L_x_11) ;  /* 0xffffffec00007947 */ /* 0x000fea000383ffff */
        .weak           $__internal_0_$__cuda_sm10x_tcgen05_guardrail_trap_col_being_dealloced_not_returned_by_alloc
        .type           $__internal_0_$__cuda_sm10x_tcgen05_guardrail_trap_col_being_dealloced_not_returned_by_alloc,@function
        .size           $__internal_0_$__cuda_sm10x_tcgen05_guardrail_trap_col_being_dealloced_not_returned_by_alloc,($__internal_1_$__cuda_sm10x_tcgen05_guardrail_trap_phase_invalid_during_alloc - $__internal_0_$__cuda_sm10x_tcgen05_guardrail_trap_col_being_dealloced_not_returned_by_alloc)
$__internal_0_$__cuda_sm10x_tcgen05_guardrail_trap_col_being_dealloced_not_returned_by_alloc:
[----:B------:R-:W-:Y:S05]  /*7520*/  BPT.TRAP 0x1 ;  /* 0x000000040000795c */ /* 0x000fea0000300000 */
[----:B------:R-:W-:-:S04]  /*7530*/  IMAD.MOV.U32 R3, RZ, RZ, 0x0 ;  /* 0x00000000ff037424 */ /* 0x000fc800078e00ff */
[----:B------:R-:W-:Y:S05]  /*7540*/  RET.REL.NODEC R2 `(matmul_kernel) ;  /* 0xffffff8802ac7950 */ /* 0x000fea0003c3ffff */
        .weak           $__internal_1_$__cuda_sm10x_tcgen05_guardrail_trap_phase_invalid_during_alloc
        .type           $__internal_1_$__cuda_sm10x_tcgen05_guardrail_trap_phase_invalid_during_alloc,@function
        .size           $__internal_1_$__cuda_sm10x_tcgen05_guardrail_trap_phase_invalid_during_alloc,($__internal_2_$__cuda_sm10x_tcgen05_guardrail_trap_unallocated_columns_being_dealloced - $__internal_1_$__cuda_sm10x_tcgen05_guardrail_trap_phase_invalid_during_alloc)
$__internal_1_$__cuda_sm10x_tcgen05_guardrail_trap_phase_invalid_during_alloc:
[----:B------:R-:W-:Y:S05]  /*7550*/  BPT.TRAP 0x1 ;  /* 0x000000040000795c */ /* 0x000fea0000300000 */
[----:B------:R-:W-:-:S04]  /*7560*/  IMAD.MOV.U32 R3, RZ, RZ, 0x0 ;  /* 0x00000000ff037424 */ /* 0x000fc800078e00ff */
[----:B------:R-:W-:Y:S05]  /*7570*/  RET.REL.NODEC R2 `(matmul_kernel) ;  /* 0xffffff8802a07950 */ /* 0x000fea0003c3ffff */
        .weak           $__internal_2_$__cuda_sm10x_tcgen05_guardrail_trap_unallocated_columns_being_dealloced
        .type           $__internal_2_$__cuda_sm10x_tcgen05_guardrail_trap_unallocated_columns_being_dealloced,@function
        .size           $__internal_2_$__cuda_sm10x_tcgen05_guardrail_trap_unallocated_columns_being_dealloced,(.L_x_20 - $__internal_2_$__cuda_sm10x_tcgen05_guardrail_trap_unallocated_columns_being_dealloced)
$__internal_2_$__cuda_sm10x_tcgen05_guardrail_trap_unallocated_columns_being_dealloced:
[----:B------:R-:W-:Y:S05]  /*7580*/  BPT.TRAP 0x1 ;  /* 0x000000040000795c */ /* 0x000fea0000300000 */
[----:B------:R-:W-:-:S04]  /*7590*/  IMAD.MOV.U32 R3, RZ, RZ, 0x0 ;  /* 0x00000000ff037424 */ /* 0x000fc800078e00ff */
[----:B------:R-:W-:Y:S05]  /*75a0*/  RET.REL.NODEC R2 `(matmul_kernel) ;  /* 0xffffff8802947950 */ /* 0x000fea0003c3ffff */
.L_x_17:
[----:B------:R-:W-:-:S00]  /*75b0*/  BRA `(.L_x_17) ;  /* 0xfffffffc00fc7947 */ /* 0x000fc0000383ffff */
[----:B------:R-:W-:-:S00]  /*75c0*/  NOP ;  /* 0x0000000000007918 */ /* 0x000fc00000000000 */
        /* <DEDUP_REMOVED lines=11> */
.L_x_20:


//--------------------- .nv.shared.matmul_kernel  --------------------------
	.section	.nv.shared.matmul_kernel,"aw",@nobits
	.sectionflags	@""
	.align	16
	.zero		1024


//--------------------- .nv.shared.reserved.0     --------------------------
	.section	.nv.shared.reserved.0,"aw",@nobits
	.align	8
	.weak		__nv_reservedSMEM_offset_0_alias
	.size		__nv_reservedSMEM_offset_0_alias, 0, 64
	.other		__nv_reservedSMEM_offset_0_alias,@"STO_CUDA_RESERVED_SHARED STV_DEFAULT"
__nv_reservedSMEM_offset_0_alias:
	.zero		0
.nv.shared.reserved.0:
	.zero		64
	.weak		__nv_reservedSMEM_allocation_phase
	.type		__nv_reservedSMEM_allocation_phase,@object
	.size		__nv_reservedSMEM_allocation_phase,(.L_0 - __nv_reservedSMEM_allocation_phase)
__nv_reservedSMEM_allocation_phase:
	.zero		1
.L_0:
	.zero		7
	.weak		__nv_reservedSMEM_devtool_atexit_pc
	.type		__nv_reservedSMEM_devtool_atexit_pc,@object
	.size		__nv_reservedSMEM_devtool_atexit_pc,(__nv_reservedSMEM_allocation_mask - __nv_reservedSMEM_devtool_atexit_pc)
__nv_reservedSMEM_devtool_atexit_pc:
	.zero		8
	.weak		__nv_reservedSMEM_allocation_mask
	.type		__nv_reservedSMEM_allocation_mask,@object
	.size		__nv_reservedSMEM_allocation_mask,(.L_2 - __nv_reservedSMEM_allocation_mask)
__nv_reservedSMEM_allocation_mask:
	.zero		4
.L_2:


//--------------------- .nv.constant0.matmul_kernel --------------------------
	.section	.nv.constant0.matmul_kernel,"a",@progbits
	.sectionflags	@""
	.align	4
.nv.constant0.matmul_kernel:
	.zero		976


//--------------------- SYMBOLS --------------------------

	.type		.nv.reservedSmem.offset0,@object
	.size		.nv.reservedSmem.offset0,0x4
	.type		.nv.reservedSmem.cap,@object
	.size		.nv.reservedSmem.cap,0x4
